//
// Generated by NVIDIA NVVM Compiler
//
// Compiler Build ID: CL-36424714
// Cuda compilation tools, release 13.0, V13.0.88
// Based on NVVM 20.0.0
//

.version 9.0
.target sm_100
.address_size 64

	// .globl	_Z12MatmulKernelPKfS0_Pfiii
// _ZZ12MatmulKernelPKfS0_PfiiiE8shared_a has been demoted
// _ZZ12MatmulKernelPKfS0_PfiiiE8shared_b has been demoted

.visible .entry _Z12MatmulKernelPKfS0_Pfiii(
	.param .u64 .ptr .align 1 _Z12MatmulKernelPKfS0_Pfiii_param_0,
	.param .u64 .ptr .align 1 _Z12MatmulKernelPKfS0_Pfiii_param_1,
	.param .u64 .ptr .align 1 _Z12MatmulKernelPKfS0_Pfiii_param_2,
	.param .u32 _Z12MatmulKernelPKfS0_Pfiii_param_3,
	.param .u32 _Z12MatmulKernelPKfS0_Pfiii_param_4,
	.param .u32 _Z12MatmulKernelPKfS0_Pfiii_param_5
)
.maxntid 64
{
	.reg .pred 	%p<75>;
	.reg .b32 	%r<131>;
	.reg .b32 	%f<971>;
	.reg .b64 	%rd<46>;
	// demoted variable
	.shared .align 4 .b8 _ZZ12MatmulKernelPKfS0_PfiiiE8shared_a[4608];
	// demoted variable
	.shared .align 4 .b8 _ZZ12MatmulKernelPKfS0_PfiiiE8shared_b[4608];
	ld.param.u64 	%rd7, [_Z12MatmulKernelPKfS0_Pfiii_param_0];
	ld.param.u64 	%rd8, [_Z12MatmulKernelPKfS0_Pfiii_param_1];
	ld.param.u64 	%rd9, [_Z12MatmulKernelPKfS0_Pfiii_param_2];
	ld.param.u32 	%r71, [_Z12MatmulKernelPKfS0_Pfiii_param_3];
	ld.param.u32 	%r72, [_Z12MatmulKernelPKfS0_Pfiii_param_4];
	ld.param.u32 	%r73, [_Z12MatmulKernelPKfS0_Pfiii_param_5];
	cvta.to.global.u64 	%rd1, %rd9;
	mov.u32 	%r74, %ctaid.y;
	shl.b32 	%r1, %r74, 5;
	mov.u32 	%r2, %tid.y;
	shl.b32 	%r75, %r2, 2;
	add.s32 	%r3, %r1, %r75;
	mov.u32 	%r76, %ctaid.x;
	shl.b32 	%r4, %r76, 5;
	mov.u32 	%r5, %tid.x;
	shl.b32 	%r77, %r5, 2;
	add.s32 	%r6, %r4, %r77;
	setp.lt.s32 	%p1, %r73, 1;
	mov.f32 	%f955, 0f00000000;
	mov.f32 	%f956, %f955;
	mov.f32 	%f957, %f955;
	mov.f32 	%f958, %f955;
	mov.f32 	%f959, %f955;
	mov.f32 	%f960, %f955;
	mov.f32 	%f961, %f955;
	mov.f32 	%f962, %f955;
	mov.f32 	%f963, %f955;
	mov.f32 	%f964, %f955;
	mov.f32 	%f965, %f955;
	mov.f32 	%f966, %f955;
	mov.f32 	%f967, %f955;
	mov.f32 	%f968, %f955;
	mov.f32 	%f969, %f955;
	mov.f32 	%f970, %f955;
	@%p1 bra 	$L__BB0_19;
	mov.u32 	%r79, %ntid.x;
	mad.lo.s32 	%r80, %r2, %r79, %r5;
	shl.b32 	%r81, %r80, 2;
	and.b32  	%r117, %r81, 28;
	add.s32 	%r8, %r117, %r4;
	shr.u32 	%r122, %r80, 3;
	add.s32 	%r10, %r122, %r1;
	mul.lo.s32 	%r82, %r122, 144;
	mov.u32 	%r83, _ZZ12MatmulKernelPKfS0_PfiiiE8shared_a;
	add.s32 	%r84, %r83, %r82;
	shl.b32 	%r85, %r80, 4;
	and.b32  	%r86, %r85, 112;
	add.s32 	%r11, %r84, %r86;
	mov.u32 	%r87, _ZZ12MatmulKernelPKfS0_PfiiiE8shared_b;
	add.s32 	%r88, %r87, %r82;
	add.s32 	%r12, %r88, %r86;
	add.s32 	%r89, %r80, 64;
	shr.u32 	%r124, %r89, 3;
	add.s32 	%r14, %r124, %r1;
	mul.lo.s32 	%r90, %r124, 144;
	add.s32 	%r91, %r83, %r90;
	add.s32 	%r15, %r91, %r86;
	add.s32 	%r92, %r87, %r90;
	add.s32 	%r16, %r92, %r86;
	add.s32 	%r93, %r80, 128;
	shr.u32 	%r126, %r93, 3;
	add.s32 	%r18, %r126, %r1;
	mul.lo.s32 	%r94, %r126, 144;
	add.s32 	%r95, %r83, %r94;
	add.s32 	%r19, %r95, %r86;
	add.s32 	%r96, %r87, %r94;
	add.s32 	%r20, %r96, %r86;
	add.s32 	%r97, %r80, 192;
	shr.u32 	%r128, %r97, 3;
	add.s32 	%r22, %r128, %r1;
	mul.lo.s32 	%r98, %r128, 144;
	add.s32 	%r99, %r83, %r98;
	add.s32 	%r23, %r99, %r86;
	add.s32 	%r100, %r87, %r98;
	add.s32 	%r24, %r100, %r86;
	mad.lo.s32 	%r101, %r72, %r128, %r4;
	add.s32 	%r129, %r101, %r117;
	mad.lo.s32 	%r102, %r72, %r126, %r4;
	add.s32 	%r127, %r102, %r117;
	mad.lo.s32 	%r103, %r72, %r124, %r4;
	add.s32 	%r125, %r103, %r117;
	mad.lo.s32 	%r104, %r72, %r122, %r4;
	add.s32 	%r123, %r104, %r117;
	mad.lo.s32 	%r121, %r22, %r73, %r117;
	mad.lo.s32 	%r120, %r18, %r73, %r117;
	mad.lo.s32 	%r119, %r14, %r73, %r117;
	mad.lo.s32 	%r118, %r10, %r73, %r117;
	mov.b32 	%r130, 0;
	mov.f32 	%f955, 0f00000000;
$L__BB0_2:
	setp.ge.s32 	%p2, %r10, %r71;
	setp.ge.s32 	%p3, %r117, %r73;
	mov.f32 	%f923, 0f00000000;
	or.pred  	%p4, %p2, %p3;
	mov.f32 	%f924, %f923;
	mov.f32 	%f925, %f923;
	mov.f32 	%f926, %f923;
	@%p4 bra 	$L__BB0_4;
	mul.wide.u32 	%rd11, %r118, 4;
	add.s64 	%rd10, %rd7, %rd11;
	// begin inline asm
	ld.global.nc.v4.f32 {%f926,%f925,%f924,%f923}, [%rd10];
	// end inline asm
$L__BB0_4:
	setp.ge.s32 	%p5, %r8, %r72;
	setp.ge.s32 	%p6, %r122, %r73;
	mov.f32 	%f927, 0f00000000;
	or.pred  	%p7, %p6, %p5;
	mov.f32 	%f928, %f927;
	mov.f32 	%f929, %f927;
	mov.f32 	%f930, %f927;
	@%p7 bra 	$L__BB0_6;
	mul.wide.s32 	%rd13, %r123, 4;
	add.s64 	%rd12, %rd8, %rd13;
	// begin inline asm
	ld.global.nc.v4.f32 {%f930,%f929,%f928,%f927}, [%rd12];
	// end inline asm
$L__BB0_6:
	setp.ge.s32 	%p9, %r14, %r71;
	st.shared.f32 	[%r11], %f926;
	st.shared.f32 	[%r11+4], %f925;
	st.shared.f32 	[%r11+8], %f924;
	st.shared.f32 	[%r11+12], %f923;
	st.shared.f32 	[%r12], %f930;
	st.shared.f32 	[%r12+4], %f929;
	st.shared.f32 	[%r12+8], %f928;
	st.shared.f32 	[%r12+12], %f927;
	mov.f32 	%f931, 0f00000000;
	or.pred  	%p10, %p9, %p3;
	mov.f32 	%f932, %f931;
	mov.f32 	%f933, %f931;
	mov.f32 	%f934, %f931;
	@%p10 bra 	$L__BB0_8;
	mul.wide.u32 	%rd15, %r119, 4;
	add.s64 	%rd14, %rd7, %rd15;
	// begin inline asm
	ld.global.nc.v4.f32 {%f934,%f933,%f932,%f931}, [%rd14];
	// end inline asm
$L__BB0_8:
	setp.ge.s32 	%p12, %r124, %r73;
	mov.f32 	%f935, 0f00000000;
	or.pred  	%p13, %p12, %p5;
	mov.f32 	%f936, %f935;
	mov.f32 	%f937, %f935;
	mov.f32 	%f938, %f935;
	@%p13 bra 	$L__BB0_10;
	mul.wide.s32 	%rd17, %r125, 4;
	add.s64 	%rd16, %rd8, %rd17;
	// begin inline asm
	ld.global.nc.v4.f32 {%f938,%f937,%f936,%f935}, [%rd16];
	// end inline asm
$L__BB0_10:
	setp.ge.s32 	%p15, %r18, %r71;
	st.shared.f32 	[%r15], %f934;
	st.shared.f32 	[%r15+4], %f933;
	st.shared.f32 	[%r15+8], %f932;
	st.shared.f32 	[%r15+12], %f931;
	st.shared.f32 	[%r16], %f938;
	st.shared.f32 	[%r16+4], %f937;
	st.shared.f32 	[%r16+8], %f936;
	st.shared.f32 	[%r16+12], %f935;
	mov.f32 	%f939, 0f00000000;
	or.pred  	%p16, %p15, %p3;
	mov.f32 	%f940, %f939;
	mov.f32 	%f941, %f939;
	mov.f32 	%f942, %f939;
	@%p16 bra 	$L__BB0_12;
	mul.wide.u32 	%rd19, %r120, 4;
	add.s64 	%rd18, %rd7, %rd19;
	// begin inline asm
	ld.global.nc.v4.f32 {%f942,%f941,%f940,%f939}, [%rd18];
	// end inline asm
$L__BB0_12:
	setp.ge.s32 	%p18, %r126, %r73;
	mov.f32 	%f943, 0f00000000;
	or.pred  	%p19, %p18, %p5;
	mov.f32 	%f944, %f943;
	mov.f32 	%f945, %f943;
	mov.f32 	%f946, %f943;
	@%p19 bra 	$L__BB0_14;
	mul.wide.s32 	%rd21, %r127, 4;
	add.s64 	%rd20, %rd8, %rd21;
	// begin inline asm
	ld.global.nc.v4.f32 {%f946,%f945,%f944,%f943}, [%rd20];
	// end inline asm
$L__BB0_14:
	setp.ge.s32 	%p21, %r22, %r71;
	st.shared.f32 	[%r19], %f942;
	st.shared.f32 	[%r19+4], %f941;
	st.shared.f32 	[%r19+8], %f940;
	st.shared.f32 	[%r19+12], %f939;
	st.shared.f32 	[%r20], %f946;
	st.shared.f32 	[%r20+4], %f945;
	st.shared.f32 	[%r20+8], %f944;
	st.shared.f32 	[%r20+12], %f943;
	mov.f32 	%f947, 0f00000000;
	or.pred  	%p22, %p21, %p3;
	mov.f32 	%f948, %f947;
	mov.f32 	%f949, %f947;
	mov.f32 	%f950, %f947;
	@%p22 bra 	$L__BB0_16;
	mul.wide.u32 	%rd23, %r121, 4;
	add.s64 	%rd22, %rd7, %rd23;
	// begin inline asm
	ld.global.nc.v4.f32 {%f950,%f949,%f948,%f947}, [%rd22];
	// end inline asm
$L__BB0_16:
	setp.ge.s32 	%p24, %r128, %r73;
	mov.f32 	%f951, 0f00000000;
	or.pred  	%p25, %p24, %p5;
	mov.f32 	%f952, %f951;
	mov.f32 	%f953, %f951;
	mov.f32 	%f954, %f951;
	@%p25 bra 	$L__BB0_18;
	mul.wide.s32 	%rd25, %r129, 4;
	add.s64 	%rd24, %rd8, %rd25;
	// begin inline asm
	ld.global.nc.v4.f32 {%f954,%f953,%f952,%f951}, [%rd24];
	// end inline asm
$L__BB0_18:
	st.shared.f32 	[%r23], %f950;
	st.shared.f32 	[%r23+4], %f949;
	st.shared.f32 	[%r23+8], %f948;
	st.shared.f32 	[%r23+12], %f947;
	st.shared.f32 	[%r24], %f954;
	st.shared.f32 	[%r24+4], %f953;
	st.shared.f32 	[%r24+8], %f952;
	st.shared.f32 	[%r24+12], %f951;
	bar.sync 	0;
	mov.u32 	%r105, %tid.y;
	mov.u32 	%r106, _ZZ12MatmulKernelPKfS0_PfiiiE8shared_a;
	mad.lo.s32 	%r107, %r105, 576, %r106;
	ld.shared.f32 	%f155, [%r107];
	ld.shared.f32 	%f156, [%r107+144];
	ld.shared.f32 	%f157, [%r107+288];
	ld.shared.f32 	%f158, [%r107+432];
	mov.u32 	%r108, %tid.x;
	shl.b32 	%r109, %r108, 4;
	mov.u32 	%r110, _ZZ12MatmulKernelPKfS0_PfiiiE8shared_b;
	add.s32 	%r111, %r110, %r109;
	ld.shared.f32 	%f159, [%r111];
	ld.shared.f32 	%f160, [%r111+4];
	ld.shared.f32 	%f161, [%r111+8];
	ld.shared.f32 	%f162, [%r111+12];
	fma.rn.f32 	%f163, %f155, %f159, %f962;
	fma.rn.f32 	%f164, %f155, %f160, %f961;
	fma.rn.f32 	%f165, %f155, %f161, %f960;
	fma.rn.f32 	%f166, %f155, %f162, %f959;
	fma.rn.f32 	%f167, %f156, %f159, %f958;
	fma.rn.f32 	%f168, %f156, %f160, %f957;
	fma.rn.f32 	%f169, %f156, %f161, %f956;
	fma.rn.f32 	%f170, %f156, %f162, %f955;
	fma.rn.f32 	%f171, %f157, %f159, %f963;
	fma.rn.f32 	%f172, %f157, %f160, %f964;
	fma.rn.f32 	%f173, %f157, %f161, %f965;
	fma.rn.f32 	%f174, %f157, %f162, %f966;
	fma.rn.f32 	%f175, %f158, %f159, %f967;
	fma.rn.f32 	%f176, %f158, %f160, %f968;
	fma.rn.f32 	%f177, %f158, %f161, %f969;
	fma.rn.f32 	%f178, %f158, %f162, %f970;
	ld.shared.f32 	%f179, [%r107+4];
	ld.shared.f32 	%f180, [%r107+148];
	ld.shared.f32 	%f181, [%r107+292];
	ld.shared.f32 	%f182, [%r107+436];
	ld.shared.f32 	%f183, [%r111+144];
	ld.shared.f32 	%f184, [%r111+148];
	ld.shared.f32 	%f185, [%r111+152];
	ld.shared.f32 	%f186, [%r111+156];
	fma.rn.f32 	%f187, %f179, %f183, %f163;
	fma.rn.f32 	%f188, %f179, %f184, %f164;
	fma.rn.f32 	%f189, %f179, %f185, %f165;
	fma.rn.f32 	%f190, %f179, %f186, %f166;
	fma.rn.f32 	%f191, %f180, %f183, %f167;
	fma.rn.f32 	%f192, %f180, %f184, %f168;
	fma.rn.f32 	%f193, %f180, %f185, %f169;
	fma.rn.f32 	%f194, %f180, %f186, %f170;
	fma.rn.f32 	%f195, %f181, %f183, %f171;
	fma.rn.f32 	%f196, %f181, %f184, %f172;
	fma.rn.f32 	%f197, %f181, %f185, %f173;
	fma.rn.f32 	%f198, %f181, %f186, %f174;
	fma.rn.f32 	%f199, %f182, %f183, %f175;
	fma.rn.f32 	%f200, %f182, %f184, %f176;
	fma.rn.f32 	%f201, %f182, %f185, %f177;
	fma.rn.f32 	%f202, %f182, %f186, %f178;
	ld.shared.f32 	%f203, [%r107+8];
	ld.shared.f32 	%f204, [%r107+152];
	ld.shared.f32 	%f205, [%r107+296];
	ld.shared.f32 	%f206, [%r107+440];
	ld.shared.f32 	%f207, [%r111+288];
	ld.shared.f32 	%f208, [%r111+292];
	ld.shared.f32 	%f209, [%r111+296];
	ld.shared.f32 	%f210, [%r111+300];
	fma.rn.f32 	%f211, %f203, %f207, %f187;
	fma.rn.f32 	%f212, %f203, %f208, %f188;
	fma.rn.f32 	%f213, %f203, %f209, %f189;
	fma.rn.f32 	%f214, %f203, %f210, %f190;
	fma.rn.f32 	%f215, %f204, %f207, %f191;
	fma.rn.f32 	%f216, %f204, %f208, %f192;
	fma.rn.f32 	%f217, %f204, %f209, %f193;
	fma.rn.f32 	%f218, %f204, %f210, %f194;
	fma.rn.f32 	%f219, %f205, %f207, %f195;
	fma.rn.f32 	%f220, %f205, %f208, %f196;
	fma.rn.f32 	%f221, %f205, %f209, %f197;
	fma.rn.f32 	%f222, %f205, %f210, %f198;
	fma.rn.f32 	%f223, %f206, %f207, %f199;
	fma.rn.f32 	%f224, %f206, %f208, %f200;
	fma.rn.f32 	%f225, %f206, %f209, %f201;
	fma.rn.f32 	%f226, %f206, %f210, %f202;
	ld.shared.f32 	%f227, [%r107+12];
	ld.shared.f32 	%f228, [%r107+156];
	ld.shared.f32 	%f229, [%r107+300];
	ld.shared.f32 	%f230, [%r107+444];
	ld.shared.f32 	%f231, [%r111+432];
	ld.shared.f32 	%f232, [%r111+436];
	ld.shared.f32 	%f233, [%r111+440];
	ld.shared.f32 	%f234, [%r111+444];
	fma.rn.f32 	%f235, %f227, %f231, %f211;
	fma.rn.f32 	%f236, %f227, %f232, %f212;
	fma.rn.f32 	%f237, %f227, %f233, %f213;
	fma.rn.f32 	%f238, %f227, %f234, %f214;
	fma.rn.f32 	%f239, %f228, %f231, %f215;
	fma.rn.f32 	%f240, %f228, %f232, %f216;
	fma.rn.f32 	%f241, %f228, %f233, %f217;
	fma.rn.f32 	%f242, %f228, %f234, %f218;
	fma.rn.f32 	%f243, %f229, %f231, %f219;
	fma.rn.f32 	%f244, %f229, %f232, %f220;
	fma.rn.f32 	%f245, %f229, %f233, %f221;
	fma.rn.f32 	%f246, %f229, %f234, %f222;
	fma.rn.f32 	%f247, %f230, %f231, %f223;
	fma.rn.f32 	%f248, %f230, %f232, %f224;
	fma.rn.f32 	%f249, %f230, %f233, %f225;
	fma.rn.f32 	%f250, %f230, %f234, %f226;
	ld.shared.f32 	%f251, [%r107+16];
	ld.shared.f32 	%f252, [%r107+160];
	ld.shared.f32 	%f253, [%r107+304];
	ld.shared.f32 	%f254, [%r107+448];
	ld.shared.f32 	%f255, [%r111+576];
	ld.shared.f32 	%f256, [%r111+580];
	ld.shared.f32 	%f257, [%r111+584];
	ld.shared.f32 	%f258, [%r111+588];
	fma.rn.f32 	%f259, %f251, %f255, %f235;
	fma.rn.f32 	%f260, %f251, %f256, %f236;
	fma.rn.f32 	%f261, %f251, %f257, %f237;
	fma.rn.f32 	%f262, %f251, %f258, %f238;
	fma.rn.f32 	%f263, %f252, %f255, %f239;
	fma.rn.f32 	%f264, %f252, %f256, %f240;
	fma.rn.f32 	%f265, %f252, %f257, %f241;
	fma.rn.f32 	%f266, %f252, %f258, %f242;
	fma.rn.f32 	%f267, %f253, %f255, %f243;
	fma.rn.f32 	%f268, %f253, %f256, %f244;
	fma.rn.f32 	%f269, %f253, %f257, %f245;
	fma.rn.f32 	%f270, %f253, %f258, %f246;
	fma.rn.f32 	%f271, %f254, %f255, %f247;
	fma.rn.f32 	%f272, %f254, %f256, %f248;
	fma.rn.f32 	%f273, %f254, %f257, %f249;
	fma.rn.f32 	%f274, %f254, %f258, %f250;
	ld.shared.f32 	%f275, [%r107+20];
	ld.shared.f32 	%f276, [%r107+164];
	ld.shared.f32 	%f277, [%r107+308];
	ld.shared.f32 	%f278, [%r107+452];
	ld.shared.f32 	%f279, [%r111+720];
	ld.shared.f32 	%f280, [%r111+724];
	ld.shared.f32 	%f281, [%r111+728];
	ld.shared.f32 	%f282, [%r111+732];
	fma.rn.f32 	%f283, %f275, %f279, %f259;
	fma.rn.f32 	%f284, %f275, %f280, %f260;
	fma.rn.f32 	%f285, %f275, %f281, %f261;
	fma.rn.f32 	%f286, %f275, %f282, %f262;
	fma.rn.f32 	%f287, %f276, %f279, %f263;
	fma.rn.f32 	%f288, %f276, %f280, %f264;
	fma.rn.f32 	%f289, %f276, %f281, %f265;
	fma.rn.f32 	%f290, %f276, %f282, %f266;
	fma.rn.f32 	%f291, %f277, %f279, %f267;
	fma.rn.f32 	%f292, %f277, %f280, %f268;
	fma.rn.f32 	%f293, %f277, %f281, %f269;
	fma.rn.f32 	%f294, %f277, %f282, %f270;
	fma.rn.f32 	%f295, %f278, %f279, %f271;
	fma.rn.f32 	%f296, %f278, %f280, %f272;
	fma.rn.f32 	%f297, %f278, %f281, %f273;
	fma.rn.f32 	%f298, %f278, %f282, %f274;
	ld.shared.f32 	%f299, [%r107+24];
	ld.shared.f32 	%f300, [%r107+168];
	ld.shared.f32 	%f301, [%r107+312];
	ld.shared.f32 	%f302, [%r107+456];
	ld.shared.f32 	%f303, [%r111+864];
	ld.shared.f32 	%f304, [%r111+868];
	ld.shared.f32 	%f305, [%r111+872];
	ld.shared.f32 	%f306, [%r111+876];
	fma.rn.f32 	%f307, %f299, %f303, %f283;
	fma.rn.f32 	%f308, %f299, %f304, %f284;
	fma.rn.f32 	%f309, %f299, %f305, %f285;
	fma.rn.f32 	%f310, %f299, %f306, %f286;
	fma.rn.f32 	%f311, %f300, %f303, %f287;
	fma.rn.f32 	%f312, %f300, %f304, %f288;
	fma.rn.f32 	%f313, %f300, %f305, %f289;
	fma.rn.f32 	%f314, %f300, %f306, %f290;
	fma.rn.f32 	%f315, %f301, %f303, %f291;
	fma.rn.f32 	%f316, %f301, %f304, %f292;
	fma.rn.f32 	%f317, %f301, %f305, %f293;
	fma.rn.f32 	%f318, %f301, %f306, %f294;
	fma.rn.f32 	%f319, %f302, %f303, %f295;
	fma.rn.f32 	%f320, %f302, %f304, %f296;
	fma.rn.f32 	%f321, %f302, %f305, %f297;
	fma.rn.f32 	%f322, %f302, %f306, %f298;
	ld.shared.f32 	%f323, [%r107+28];
	ld.shared.f32 	%f324, [%r107+172];
	ld.shared.f32 	%f325, [%r107+316];
	ld.shared.f32 	%f326, [%r107+460];
	ld.shared.f32 	%f327, [%r111+1008];
	ld.shared.f32 	%f328, [%r111+1012];
	ld.shared.f32 	%f329, [%r111+1016];
	ld.shared.f32 	%f330, [%r111+1020];
	fma.rn.f32 	%f331, %f323, %f327, %f307;
	fma.rn.f32 	%f332, %f323, %f328, %f308;
	fma.rn.f32 	%f333, %f323, %f329, %f309;
	fma.rn.f32 	%f334, %f323, %f330, %f310;
	fma.rn.f32 	%f335, %f324, %f327, %f311;
	fma.rn.f32 	%f336, %f324, %f328, %f312;
	fma.rn.f32 	%f337, %f324, %f329, %f313;
	fma.rn.f32 	%f338, %f324, %f330, %f314;
	fma.rn.f32 	%f339, %f325, %f327, %f315;
	fma.rn.f32 	%f340, %f325, %f328, %f316;
	fma.rn.f32 	%f341, %f325, %f329, %f317;
	fma.rn.f32 	%f342, %f325, %f330, %f318;
	fma.rn.f32 	%f343, %f326, %f327, %f319;
	fma.rn.f32 	%f344, %f326, %f328, %f320;
	fma.rn.f32 	%f345, %f326, %f329, %f321;
	fma.rn.f32 	%f346, %f326, %f330, %f322;
	ld.shared.f32 	%f347, [%r107+32];
	ld.shared.f32 	%f348, [%r107+176];
	ld.shared.f32 	%f349, [%r107+320];
	ld.shared.f32 	%f350, [%r107+464];
	ld.shared.f32 	%f351, [%r111+1152];
	ld.shared.f32 	%f352, [%r111+1156];
	ld.shared.f32 	%f353, [%r111+1160];
	ld.shared.f32 	%f354, [%r111+1164];
	fma.rn.f32 	%f355, %f347, %f351, %f331;
	fma.rn.f32 	%f356, %f347, %f352, %f332;
	fma.rn.f32 	%f357, %f347, %f353, %f333;
	fma.rn.f32 	%f358, %f347, %f354, %f334;
	fma.rn.f32 	%f359, %f348, %f351, %f335;
	fma.rn.f32 	%f360, %f348, %f352, %f336;
	fma.rn.f32 	%f361, %f348, %f353, %f337;
	fma.rn.f32 	%f362, %f348, %f354, %f338;
	fma.rn.f32 	%f363, %f349, %f351, %f339;
	fma.rn.f32 	%f364, %f349, %f352, %f340;
	fma.rn.f32 	%f365, %f349, %f353, %f341;
	fma.rn.f32 	%f366, %f349, %f354, %f342;
	fma.rn.f32 	%f367, %f350, %f351, %f343;
	fma.rn.f32 	%f368, %f350, %f352, %f344;
	fma.rn.f32 	%f369, %f350, %f353, %f345;
	fma.rn.f32 	%f370, %f350, %f354, %f346;
	ld.shared.f32 	%f371, [%r107+36];
	ld.shared.f32 	%f372, [%r107+180];
	ld.shared.f32 	%f373, [%r107+324];
	ld.shared.f32 	%f374, [%r107+468];
	ld.shared.f32 	%f375, [%r111+1296];
	ld.shared.f32 	%f376, [%r111+1300];
	ld.shared.f32 	%f377, [%r111+1304];
	ld.shared.f32 	%f378, [%r111+1308];
	fma.rn.f32 	%f379, %f371, %f375, %f355;
	fma.rn.f32 	%f380, %f371, %f376, %f356;
	fma.rn.f32 	%f381, %f371, %f377, %f357;
	fma.rn.f32 	%f382, %f371, %f378, %f358;
	fma.rn.f32 	%f383, %f372, %f375, %f359;
	fma.rn.f32 	%f384, %f372, %f376, %f360;
	fma.rn.f32 	%f385, %f372, %f377, %f361;
	fma.rn.f32 	%f386, %f372, %f378, %f362;
	fma.rn.f32 	%f387, %f373, %f375, %f363;
	fma.rn.f32 	%f388, %f373, %f376, %f364;
	fma.rn.f32 	%f389, %f373, %f377, %f365;
	fma.rn.f32 	%f390, %f373, %f378, %f366;
	fma.rn.f32 	%f391, %f374, %f375, %f367;
	fma.rn.f32 	%f392, %f374, %f376, %f368;
	fma.rn.f32 	%f393, %f374, %f377, %f369;
	fma.rn.f32 	%f394, %f374, %f378, %f370;
	ld.shared.f32 	%f395, [%r107+40];
	ld.shared.f32 	%f396, [%r107+184];
	ld.shared.f32 	%f397, [%r107+328];
	ld.shared.f32 	%f398, [%r107+472];
	ld.shared.f32 	%f399, [%r111+1440];
	ld.shared.f32 	%f400, [%r111+1444];
	ld.shared.f32 	%f401, [%r111+1448];
	ld.shared.f32 	%f402, [%r111+1452];
	fma.rn.f32 	%f403, %f395, %f399, %f379;
	fma.rn.f32 	%f404, %f395, %f400, %f380;
	fma.rn.f32 	%f405, %f395, %f401, %f381;
	fma.rn.f32 	%f406, %f395, %f402, %f382;
	fma.rn.f32 	%f407, %f396, %f399, %f383;
	fma.rn.f32 	%f408, %f396, %f400, %f384;
	fma.rn.f32 	%f409, %f396, %f401, %f385;
	fma.rn.f32 	%f410, %f396, %f402, %f386;
	fma.rn.f32 	%f411, %f397, %f399, %f387;
	fma.rn.f32 	%f412, %f397, %f400, %f388;
	fma.rn.f32 	%f413, %f397, %f401, %f389;
	fma.rn.f32 	%f414, %f397, %f402, %f390;
	fma.rn.f32 	%f415, %f398, %f399, %f391;
	fma.rn.f32 	%f416, %f398, %f400, %f392;
	fma.rn.f32 	%f417, %f398, %f401, %f393;
	fma.rn.f32 	%f418, %f398, %f402, %f394;
	ld.shared.f32 	%f419, [%r107+44];
	ld.shared.f32 	%f420, [%r107+188];
	ld.shared.f32 	%f421, [%r107+332];
	ld.shared.f32 	%f422, [%r107+476];
	ld.shared.f32 	%f423, [%r111+1584];
	ld.shared.f32 	%f424, [%r111+1588];
	ld.shared.f32 	%f425, [%r111+1592];
	ld.shared.f32 	%f426, [%r111+1596];
	fma.rn.f32 	%f427, %f419, %f423, %f403;
	fma.rn.f32 	%f428, %f419, %f424, %f404;
	fma.rn.f32 	%f429, %f419, %f425, %f405;
	fma.rn.f32 	%f430, %f419, %f426, %f406;
	fma.rn.f32 	%f431, %f420, %f423, %f407;
	fma.rn.f32 	%f432, %f420, %f424, %f408;
	fma.rn.f32 	%f433, %f420, %f425, %f409;
	fma.rn.f32 	%f434, %f420, %f426, %f410;
	fma.rn.f32 	%f435, %f421, %f423, %f411;
	fma.rn.f32 	%f436, %f421, %f424, %f412;
	fma.rn.f32 	%f437, %f421, %f425, %f413;
	fma.rn.f32 	%f438, %f421, %f426, %f414;
	fma.rn.f32 	%f439, %f422, %f423, %f415;
	fma.rn.f32 	%f440, %f422, %f424, %f416;
	fma.rn.f32 	%f441, %f422, %f425, %f417;
	fma.rn.f32 	%f442, %f422, %f426, %f418;
	ld.shared.f32 	%f443, [%r107+48];
	ld.shared.f32 	%f444, [%r107+192];
	ld.shared.f32 	%f445, [%r107+336];
	ld.shared.f32 	%f446, [%r107+480];
	ld.shared.f32 	%f447, [%r111+1728];
	ld.shared.f32 	%f448, [%r111+1732];
	ld.shared.f32 	%f449, [%r111+1736];
	ld.shared.f32 	%f450, [%r111+1740];
	fma.rn.f32 	%f451, %f443, %f447, %f427;
	fma.rn.f32 	%f452, %f443, %f448, %f428;
	fma.rn.f32 	%f453, %f443, %f449, %f429;
	fma.rn.f32 	%f454, %f443, %f450, %f430;
	fma.rn.f32 	%f455, %f444, %f447, %f431;
	fma.rn.f32 	%f456, %f444, %f448, %f432;
	fma.rn.f32 	%f457, %f444, %f449, %f433;
	fma.rn.f32 	%f458, %f444, %f450, %f434;
	fma.rn.f32 	%f459, %f445, %f447, %f435;
	fma.rn.f32 	%f460, %f445, %f448, %f436;
	fma.rn.f32 	%f461, %f445, %f449, %f437;
	fma.rn.f32 	%f462, %f445, %f450, %f438;
	fma.rn.f32 	%f463, %f446, %f447, %f439;
	fma.rn.f32 	%f464, %f446, %f448, %f440;
	fma.rn.f32 	%f465, %f446, %f449, %f441;
	fma.rn.f32 	%f466, %f446, %f450, %f442;
	ld.shared.f32 	%f467, [%r107+52];
	ld.shared.f32 	%f468, [%r107+196];
	ld.shared.f32 	%f469, [%r107+340];
	ld.shared.f32 	%f470, [%r107+484];
	ld.shared.f32 	%f471, [%r111+1872];
	ld.shared.f32 	%f472, [%r111+1876];
	ld.shared.f32 	%f473, [%r111+1880];
	ld.shared.f32 	%f474, [%r111+1884];
	fma.rn.f32 	%f475, %f467, %f471, %f451;
	fma.rn.f32 	%f476, %f467, %f472, %f452;
	fma.rn.f32 	%f477, %f467, %f473, %f453;
	fma.rn.f32 	%f478, %f467, %f474, %f454;
	fma.rn.f32 	%f479, %f468, %f471, %f455;
	fma.rn.f32 	%f480, %f468, %f472, %f456;
	fma.rn.f32 	%f481, %f468, %f473, %f457;
	fma.rn.f32 	%f482, %f468, %f474, %f458;
	fma.rn.f32 	%f483, %f469, %f471, %f459;
	fma.rn.f32 	%f484, %f469, %f472, %f460;
	fma.rn.f32 	%f485, %f469, %f473, %f461;
	fma.rn.f32 	%f486, %f469, %f474, %f462;
	fma.rn.f32 	%f487, %f470, %f471, %f463;
	fma.rn.f32 	%f488, %f470, %f472, %f464;
	fma.rn.f32 	%f489, %f470, %f473, %f465;
	fma.rn.f32 	%f490, %f470, %f474, %f466;
	ld.shared.f32 	%f491, [%r107+56];
	ld.shared.f32 	%f492, [%r107+200];
	ld.shared.f32 	%f493, [%r107+344];
	ld.shared.f32 	%f494, [%r107+488];
	ld.shared.f32 	%f495, [%r111+2016];
	ld.shared.f32 	%f496, [%r111+2020];
	ld.shared.f32 	%f497, [%r111+2024];
	ld.shared.f32 	%f498, [%r111+2028];
	fma.rn.f32 	%f499, %f491, %f495, %f475;
	fma.rn.f32 	%f500, %f491, %f496, %f476;
	fma.rn.f32 	%f501, %f491, %f497, %f477;
	fma.rn.f32 	%f502, %f491, %f498, %f478;
	fma.rn.f32 	%f503, %f492, %f495, %f479;
	fma.rn.f32 	%f504, %f492, %f496, %f480;
	fma.rn.f32 	%f505, %f492, %f497, %f481;
	fma.rn.f32 	%f506, %f492, %f498, %f482;
	fma.rn.f32 	%f507, %f493, %f495, %f483;
	fma.rn.f32 	%f508, %f493, %f496, %f484;
	fma.rn.f32 	%f509, %f493, %f497, %f485;
	fma.rn.f32 	%f510, %f493, %f498, %f486;
	fma.rn.f32 	%f511, %f494, %f495, %f487;
	fma.rn.f32 	%f512, %f494, %f496, %f488;
	fma.rn.f32 	%f513, %f494, %f497, %f489;
	fma.rn.f32 	%f514, %f494, %f498, %f490;
	ld.shared.f32 	%f515, [%r107+60];
	ld.shared.f32 	%f516, [%r107+204];
	ld.shared.f32 	%f517, [%r107+348];
	ld.shared.f32 	%f518, [%r107+492];
	ld.shared.f32 	%f519, [%r111+2160];
	ld.shared.f32 	%f520, [%r111+2164];
	ld.shared.f32 	%f521, [%r111+2168];
	ld.shared.f32 	%f522, [%r111+2172];
	fma.rn.f32 	%f523, %f515, %f519, %f499;
	fma.rn.f32 	%f524, %f515, %f520, %f500;
	fma.rn.f32 	%f525, %f515, %f521, %f501;
	fma.rn.f32 	%f526, %f515, %f522, %f502;
	fma.rn.f32 	%f527, %f516, %f519, %f503;
	fma.rn.f32 	%f528, %f516, %f520, %f504;
	fma.rn.f32 	%f529, %f516, %f521, %f505;
	fma.rn.f32 	%f530, %f516, %f522, %f506;
	fma.rn.f32 	%f531, %f517, %f519, %f507;
	fma.rn.f32 	%f532, %f517, %f520, %f508;
	fma.rn.f32 	%f533, %f517, %f521, %f509;
	fma.rn.f32 	%f534, %f517, %f522, %f510;
	fma.rn.f32 	%f535, %f518, %f519, %f511;
	fma.rn.f32 	%f536, %f518, %f520, %f512;
	fma.rn.f32 	%f537, %f518, %f521, %f513;
	fma.rn.f32 	%f538, %f518, %f522, %f514;
	ld.shared.f32 	%f539, [%r107+64];
	ld.shared.f32 	%f540, [%r107+208];
	ld.shared.f32 	%f541, [%r107+352];
	ld.shared.f32 	%f542, [%r107+496];
	ld.shared.f32 	%f543, [%r111+2304];
	ld.shared.f32 	%f544, [%r111+2308];
	ld.shared.f32 	%f545, [%r111+2312];
	ld.shared.f32 	%f546, [%r111+2316];
	fma.rn.f32 	%f547, %f539, %f543, %f523;
	fma.rn.f32 	%f548, %f539, %f544, %f524;
	fma.rn.f32 	%f549, %f539, %f545, %f525;
	fma.rn.f32 	%f550, %f539, %f546, %f526;
	fma.rn.f32 	%f551, %f540, %f543, %f527;
	fma.rn.f32 	%f552, %f540, %f544, %f528;
	fma.rn.f32 	%f553, %f540, %f545, %f529;
	fma.rn.f32 	%f554, %f540, %f546, %f530;
	fma.rn.f32 	%f555, %f541, %f543, %f531;
	fma.rn.f32 	%f556, %f541, %f544, %f532;
	fma.rn.f32 	%f557, %f541, %f545, %f533;
	fma.rn.f32 	%f558, %f541, %f546, %f534;
	fma.rn.f32 	%f559, %f542, %f543, %f535;
	fma.rn.f32 	%f560, %f542, %f544, %f536;
	fma.rn.f32 	%f561, %f542, %f545, %f537;
	fma.rn.f32 	%f562, %f542, %f546, %f538;
	ld.shared.f32 	%f563, [%r107+68];
	ld.shared.f32 	%f564, [%r107+212];
	ld.shared.f32 	%f565, [%r107+356];
	ld.shared.f32 	%f566, [%r107+500];
	ld.shared.f32 	%f567, [%r111+2448];
	ld.shared.f32 	%f568, [%r111+2452];
	ld.shared.f32 	%f569, [%r111+2456];
	ld.shared.f32 	%f570, [%r111+2460];
	fma.rn.f32 	%f571, %f563, %f567, %f547;
	fma.rn.f32 	%f572, %f563, %f568, %f548;
	fma.rn.f32 	%f573, %f563, %f569, %f549;
	fma.rn.f32 	%f574, %f563, %f570, %f550;
	fma.rn.f32 	%f575, %f564, %f567, %f551;
	fma.rn.f32 	%f576, %f564, %f568, %f552;
	fma.rn.f32 	%f577, %f564, %f569, %f553;
	fma.rn.f32 	%f578, %f564, %f570, %f554;
	fma.rn.f32 	%f579, %f565, %f567, %f555;
	fma.rn.f32 	%f580, %f565, %f568, %f556;
	fma.rn.f32 	%f581, %f565, %f569, %f557;
	fma.rn.f32 	%f582, %f565, %f570, %f558;
	fma.rn.f32 	%f583, %f566, %f567, %f559;
	fma.rn.f32 	%f584, %f566, %f568, %f560;
	fma.rn.f32 	%f585, %f566, %f569, %f561;
	fma.rn.f32 	%f586, %f566, %f570, %f562;
	ld.shared.f32 	%f587, [%r107+72];
	ld.shared.f32 	%f588, [%r107+216];
	ld.shared.f32 	%f589, [%r107+360];
	ld.shared.f32 	%f590, [%r107+504];
	ld.shared.f32 	%f591, [%r111+2592];
	ld.shared.f32 	%f592, [%r111+2596];
	ld.shared.f32 	%f593, [%r111+2600];
	ld.shared.f32 	%f594, [%r111+2604];
	fma.rn.f32 	%f595, %f587, %f591, %f571;
	fma.rn.f32 	%f596, %f587, %f592, %f572;
	fma.rn.f32 	%f597, %f587, %f593, %f573;
	fma.rn.f32 	%f598, %f587, %f594, %f574;
	fma.rn.f32 	%f599, %f588, %f591, %f575;
	fma.rn.f32 	%f600, %f588, %f592, %f576;
	fma.rn.f32 	%f601, %f588, %f593, %f577;
	fma.rn.f32 	%f602, %f588, %f594, %f578;
	fma.rn.f32 	%f603, %f589, %f591, %f579;
	fma.rn.f32 	%f604, %f589, %f592, %f580;
	fma.rn.f32 	%f605, %f589, %f593, %f581;
	fma.rn.f32 	%f606, %f589, %f594, %f582;
	fma.rn.f32 	%f607, %f590, %f591, %f583;
	fma.rn.f32 	%f608, %f590, %f592, %f584;
	fma.rn.f32 	%f609, %f590, %f593, %f585;
	fma.rn.f32 	%f610, %f590, %f594, %f586;
	ld.shared.f32 	%f611, [%r107+76];
	ld.shared.f32 	%f612, [%r107+220];
	ld.shared.f32 	%f613, [%r107+364];
	ld.shared.f32 	%f614, [%r107+508];
	ld.shared.f32 	%f615, [%r111+2736];
	ld.shared.f32 	%f616, [%r111+2740];
	ld.shared.f32 	%f617, [%r111+2744];
	ld.shared.f32 	%f618, [%r111+2748];
	fma.rn.f32 	%f619, %f611, %f615, %f595;
	fma.rn.f32 	%f620, %f611, %f616, %f596;
	fma.rn.f32 	%f621, %f611, %f617, %f597;
	fma.rn.f32 	%f622, %f611, %f618, %f598;
	fma.rn.f32 	%f623, %f612, %f615, %f599;
	fma.rn.f32 	%f624, %f612, %f616, %f600;
	fma.rn.f32 	%f625, %f612, %f617, %f601;
	fma.rn.f32 	%f626, %f612, %f618, %f602;
	fma.rn.f32 	%f627, %f613, %f615, %f603;
	fma.rn.f32 	%f628, %f613, %f616, %f604;
	fma.rn.f32 	%f629, %f613, %f617, %f605;
	fma.rn.f32 	%f630, %f613, %f618, %f606;
	fma.rn.f32 	%f631, %f614, %f615, %f607;
	fma.rn.f32 	%f632, %f614, %f616, %f608;
	fma.rn.f32 	%f633, %f614, %f617, %f609;
	fma.rn.f32 	%f634, %f614, %f618, %f610;
	ld.shared.f32 	%f635, [%r107+80];
	ld.shared.f32 	%f636, [%r107+224];
	ld.shared.f32 	%f637, [%r107+368];
	ld.shared.f32 	%f638, [%r107+512];
	ld.shared.f32 	%f639, [%r111+2880];
	ld.shared.f32 	%f640, [%r111+2884];
	ld.shared.f32 	%f641, [%r111+2888];
	ld.shared.f32 	%f642, [%r111+2892];
	fma.rn.f32 	%f643, %f635, %f639, %f619;
	fma.rn.f32 	%f644, %f635, %f640, %f620;
	fma.rn.f32 	%f645, %f635, %f641, %f621;
	fma.rn.f32 	%f646, %f635, %f642, %f622;
	fma.rn.f32 	%f647, %f636, %f639, %f623;
	fma.rn.f32 	%f648, %f636, %f640, %f624;
	fma.rn.f32 	%f649, %f636, %f641, %f625;
	fma.rn.f32 	%f650, %f636, %f642, %f626;
	fma.rn.f32 	%f651, %f637, %f639, %f627;
	fma.rn.f32 	%f652, %f637, %f640, %f628;
	fma.rn.f32 	%f653, %f637, %f641, %f629;
	fma.rn.f32 	%f654, %f637, %f642, %f630;
	fma.rn.f32 	%f655, %f638, %f639, %f631;
	fma.rn.f32 	%f656, %f638, %f640, %f632;
	fma.rn.f32 	%f657, %f638, %f641, %f633;
	fma.rn.f32 	%f658, %f638, %f642, %f634;
	ld.shared.f32 	%f659, [%r107+84];
	ld.shared.f32 	%f660, [%r107+228];
	ld.shared.f32 	%f661, [%r107+372];
	ld.shared.f32 	%f662, [%r107+516];
	ld.shared.f32 	%f663, [%r111+3024];
	ld.shared.f32 	%f664, [%r111+3028];
	ld.shared.f32 	%f665, [%r111+3032];
	ld.shared.f32 	%f666, [%r111+3036];
	fma.rn.f32 	%f667, %f659, %f663, %f643;
	fma.rn.f32 	%f668, %f659, %f664, %f644;
	fma.rn.f32 	%f669, %f659, %f665, %f645;
	fma.rn.f32 	%f670, %f659, %f666, %f646;
	fma.rn.f32 	%f671, %f660, %f663, %f647;
	fma.rn.f32 	%f672, %f660, %f664, %f648;
	fma.rn.f32 	%f673, %f660, %f665, %f649;
	fma.rn.f32 	%f674, %f660, %f666, %f650;
	fma.rn.f32 	%f675, %f661, %f663, %f651;
	fma.rn.f32 	%f676, %f661, %f664, %f652;
	fma.rn.f32 	%f677, %f661, %f665, %f653;
	fma.rn.f32 	%f678, %f661, %f666, %f654;
	fma.rn.f32 	%f679, %f662, %f663, %f655;
	fma.rn.f32 	%f680, %f662, %f664, %f656;
	fma.rn.f32 	%f681, %f662, %f665, %f657;
	fma.rn.f32 	%f682, %f662, %f666, %f658;
	ld.shared.f32 	%f683, [%r107+88];
	ld.shared.f32 	%f684, [%r107+232];
	ld.shared.f32 	%f685, [%r107+376];
	ld.shared.f32 	%f686, [%r107+520];
	ld.shared.f32 	%f687, [%r111+3168];
	ld.shared.f32 	%f688, [%r111+3172];
	ld.shared.f32 	%f689, [%r111+3176];
	ld.shared.f32 	%f690, [%r111+3180];
	fma.rn.f32 	%f691, %f683, %f687, %f667;
	fma.rn.f32 	%f692, %f683, %f688, %f668;
	fma.rn.f32 	%f693, %f683, %f689, %f669;
	fma.rn.f32 	%f694, %f683, %f690, %f670;
	fma.rn.f32 	%f695, %f684, %f687, %f671;
	fma.rn.f32 	%f696, %f684, %f688, %f672;
	fma.rn.f32 	%f697, %f684, %f689, %f673;
	fma.rn.f32 	%f698, %f684, %f690, %f674;
	fma.rn.f32 	%f699, %f685, %f687, %f675;
	fma.rn.f32 	%f700, %f685, %f688, %f676;
	fma.rn.f32 	%f701, %f685, %f689, %f677;
	fma.rn.f32 	%f702, %f685, %f690, %f678;
	fma.rn.f32 	%f703, %f686, %f687, %f679;
	fma.rn.f32 	%f704, %f686, %f688, %f680;
	fma.rn.f32 	%f705, %f686, %f689, %f681;
	fma.rn.f32 	%f706, %f686, %f690, %f682;
	ld.shared.f32 	%f707, [%r107+92];
	ld.shared.f32 	%f708, [%r107+236];
	ld.shared.f32 	%f709, [%r107+380];
	ld.shared.f32 	%f710, [%r107+524];
	ld.shared.f32 	%f711, [%r111+3312];
	ld.shared.f32 	%f712, [%r111+3316];
	ld.shared.f32 	%f713, [%r111+3320];
	ld.shared.f32 	%f714, [%r111+3324];
	fma.rn.f32 	%f715, %f707, %f711, %f691;
	fma.rn.f32 	%f716, %f707, %f712, %f692;
	fma.rn.f32 	%f717, %f707, %f713, %f693;
	fma.rn.f32 	%f718, %f707, %f714, %f694;
	fma.rn.f32 	%f719, %f708, %f711, %f695;
	fma.rn.f32 	%f720, %f708, %f712, %f696;
	fma.rn.f32 	%f721, %f708, %f713, %f697;
	fma.rn.f32 	%f722, %f708, %f714, %f698;
	fma.rn.f32 	%f723, %f709, %f711, %f699;
	fma.rn.f32 	%f724, %f709, %f712, %f700;
	fma.rn.f32 	%f725, %f709, %f713, %f701;
	fma.rn.f32 	%f726, %f709, %f714, %f702;
	fma.rn.f32 	%f727, %f710, %f711, %f703;
	fma.rn.f32 	%f728, %f710, %f712, %f704;
	fma.rn.f32 	%f729, %f710, %f713, %f705;
	fma.rn.f32 	%f730, %f710, %f714, %f706;
	ld.shared.f32 	%f731, [%r107+96];
	ld.shared.f32 	%f732, [%r107+240];
	ld.shared.f32 	%f733, [%r107+384];
	ld.shared.f32 	%f734, [%r107+528];
	ld.shared.f32 	%f735, [%r111+3456];
	ld.shared.f32 	%f736, [%r111+3460];
	ld.shared.f32 	%f737, [%r111+3464];
	ld.shared.f32 	%f738, [%r111+3468];
	fma.rn.f32 	%f739, %f731, %f735, %f715;
	fma.rn.f32 	%f740, %f731, %f736, %f716;
	fma.rn.f32 	%f741, %f731, %f737, %f717;
	fma.rn.f32 	%f742, %f731, %f738, %f718;
	fma.rn.f32 	%f743, %f732, %f735, %f719;
	fma.rn.f32 	%f744, %f732, %f736, %f720;
	fma.rn.f32 	%f745, %f732, %f737, %f721;
	fma.rn.f32 	%f746, %f732, %f738, %f722;
	fma.rn.f32 	%f747, %f733, %f735, %f723;
	fma.rn.f32 	%f748, %f733, %f736, %f724;
	fma.rn.f32 	%f749, %f733, %f737, %f725;
	fma.rn.f32 	%f750, %f733, %f738, %f726;
	fma.rn.f32 	%f751, %f734, %f735, %f727;
	fma.rn.f32 	%f752, %f734, %f736, %f728;
	fma.rn.f32 	%f753, %f734, %f737, %f729;
	fma.rn.f32 	%f754, %f734, %f738, %f730;
	ld.shared.f32 	%f755, [%r107+100];
	ld.shared.f32 	%f756, [%r107+244];
	ld.shared.f32 	%f757, [%r107+388];
	ld.shared.f32 	%f758, [%r107+532];
	ld.shared.f32 	%f759, [%r111+3600];
	ld.shared.f32 	%f760, [%r111+3604];
	ld.shared.f32 	%f761, [%r111+3608];
	ld.shared.f32 	%f762, [%r111+3612];
	fma.rn.f32 	%f763, %f755, %f759, %f739;
	fma.rn.f32 	%f764, %f755, %f760, %f740;
	fma.rn.f32 	%f765, %f755, %f761, %f741;
	fma.rn.f32 	%f766, %f755, %f762, %f742;
	fma.rn.f32 	%f767, %f756, %f759, %f743;
	fma.rn.f32 	%f768, %f756, %f760, %f744;
	fma.rn.f32 	%f769, %f756, %f761, %f745;
	fma.rn.f32 	%f770, %f756, %f762, %f746;
	fma.rn.f32 	%f771, %f757, %f759, %f747;
	fma.rn.f32 	%f772, %f757, %f760, %f748;
	fma.rn.f32 	%f773, %f757, %f761, %f749;
	fma.rn.f32 	%f774, %f757, %f762, %f750;
	fma.rn.f32 	%f775, %f758, %f759, %f751;
	fma.rn.f32 	%f776, %f758, %f760, %f752;
	fma.rn.f32 	%f777, %f758, %f761, %f753;
	fma.rn.f32 	%f778, %f758, %f762, %f754;
	ld.shared.f32 	%f779, [%r107+104];
	ld.shared.f32 	%f780, [%r107+248];
	ld.shared.f32 	%f781, [%r107+392];
	ld.shared.f32 	%f782, [%r107+536];
	ld.shared.f32 	%f783, [%r111+3744];
	ld.shared.f32 	%f784, [%r111+3748];
	ld.shared.f32 	%f785, [%r111+3752];
	ld.shared.f32 	%f786, [%r111+3756];
	fma.rn.f32 	%f787, %f779, %f783, %f763;
	fma.rn.f32 	%f788, %f779, %f784, %f764;
	fma.rn.f32 	%f789, %f779, %f785, %f765;
	fma.rn.f32 	%f790, %f779, %f786, %f766;
	fma.rn.f32 	%f791, %f780, %f783, %f767;
	fma.rn.f32 	%f792, %f780, %f784, %f768;
	fma.rn.f32 	%f793, %f780, %f785, %f769;
	fma.rn.f32 	%f794, %f780, %f786, %f770;
	fma.rn.f32 	%f795, %f781, %f783, %f771;
	fma.rn.f32 	%f796, %f781, %f784, %f772;
	fma.rn.f32 	%f797, %f781, %f785, %f773;
	fma.rn.f32 	%f798, %f781, %f786, %f774;
	fma.rn.f32 	%f799, %f782, %f783, %f775;
	fma.rn.f32 	%f800, %f782, %f784, %f776;
	fma.rn.f32 	%f801, %f782, %f785, %f777;
	fma.rn.f32 	%f802, %f782, %f786, %f778;
	ld.shared.f32 	%f803, [%r107+108];
	ld.shared.f32 	%f804, [%r107+252];
	ld.shared.f32 	%f805, [%r107+396];
	ld.shared.f32 	%f806, [%r107+540];
	ld.shared.f32 	%f807, [%r111+3888];
	ld.shared.f32 	%f808, [%r111+3892];
	ld.shared.f32 	%f809, [%r111+3896];
	ld.shared.f32 	%f810, [%r111+3900];
	fma.rn.f32 	%f811, %f803, %f807, %f787;
	fma.rn.f32 	%f812, %f803, %f808, %f788;
	fma.rn.f32 	%f813, %f803, %f809, %f789;
	fma.rn.f32 	%f814, %f803, %f810, %f790;
	fma.rn.f32 	%f815, %f804, %f807, %f791;
	fma.rn.f32 	%f816, %f804, %f808, %f792;
	fma.rn.f32 	%f817, %f804, %f809, %f793;
	fma.rn.f32 	%f818, %f804, %f810, %f794;
	fma.rn.f32 	%f819, %f805, %f807, %f795;
	fma.rn.f32 	%f820, %f805, %f808, %f796;
	fma.rn.f32 	%f821, %f805, %f809, %f797;
	fma.rn.f32 	%f822, %f805, %f810, %f798;
	fma.rn.f32 	%f823, %f806, %f807, %f799;
	fma.rn.f32 	%f824, %f806, %f808, %f800;
	fma.rn.f32 	%f825, %f806, %f809, %f801;
	fma.rn.f32 	%f826, %f806, %f810, %f802;
	ld.shared.f32 	%f827, [%r107+112];
	ld.shared.f32 	%f828, [%r107+256];
	ld.shared.f32 	%f829, [%r107+400];
	ld.shared.f32 	%f830, [%r107+544];
	ld.shared.f32 	%f831, [%r111+4032];
	ld.shared.f32 	%f832, [%r111+4036];
	ld.shared.f32 	%f833, [%r111+4040];
	ld.shared.f32 	%f834, [%r111+4044];
	fma.rn.f32 	%f835, %f827, %f831, %f811;
	fma.rn.f32 	%f836, %f827, %f832, %f812;
	fma.rn.f32 	%f837, %f827, %f833, %f813;
	fma.rn.f32 	%f838, %f827, %f834, %f814;
	fma.rn.f32 	%f839, %f828, %f831, %f815;
	fma.rn.f32 	%f840, %f828, %f832, %f816;
	fma.rn.f32 	%f841, %f828, %f833, %f817;
	fma.rn.f32 	%f842, %f828, %f834, %f818;
	fma.rn.f32 	%f843, %f829, %f831, %f819;
	fma.rn.f32 	%f844, %f829, %f832, %f820;
	fma.rn.f32 	%f845, %f829, %f833, %f821;
	fma.rn.f32 	%f846, %f829, %f834, %f822;
	fma.rn.f32 	%f847, %f830, %f831, %f823;
	fma.rn.f32 	%f848, %f830, %f832, %f824;
	fma.rn.f32 	%f849, %f830, %f833, %f825;
	fma.rn.f32 	%f850, %f830, %f834, %f826;
	ld.shared.f32 	%f851, [%r107+116];
	ld.shared.f32 	%f852, [%r107+260];
	ld.shared.f32 	%f853, [%r107+404];
	ld.shared.f32 	%f854, [%r107+548];
	ld.shared.f32 	%f855, [%r111+4176];
	ld.shared.f32 	%f856, [%r111+4180];
	ld.shared.f32 	%f857, [%r111+4184];
	ld.shared.f32 	%f858, [%r111+4188];
	fma.rn.f32 	%f859, %f851, %f855, %f835;
	fma.rn.f32 	%f860, %f851, %f856, %f836;
	fma.rn.f32 	%f861, %f851, %f857, %f837;
	fma.rn.f32 	%f862, %f851, %f858, %f838;
	fma.rn.f32 	%f863, %f852, %f855, %f839;
	fma.rn.f32 	%f864, %f852, %f856, %f840;
	fma.rn.f32 	%f865, %f852, %f857, %f841;
	fma.rn.f32 	%f866, %f852, %f858, %f842;
	fma.rn.f32 	%f867, %f853, %f855, %f843;
	fma.rn.f32 	%f868, %f853, %f856, %f844;
	fma.rn.f32 	%f869, %f853, %f857, %f845;
	fma.rn.f32 	%f870, %f853, %f858, %f846;
	fma.rn.f32 	%f871, %f854, %f855, %f847;
	fma.rn.f32 	%f872, %f854, %f856, %f848;
	fma.rn.f32 	%f873, %f854, %f857, %f849;
	fma.rn.f32 	%f874, %f854, %f858, %f850;
	ld.shared.f32 	%f875, [%r107+120];
	ld.shared.f32 	%f876, [%r107+264];
	ld.shared.f32 	%f877, [%r107+408];
	ld.shared.f32 	%f878, [%r107+552];
	ld.shared.f32 	%f879, [%r111+4320];
	ld.shared.f32 	%f880, [%r111+4324];
	ld.shared.f32 	%f881, [%r111+4328];
	ld.shared.f32 	%f882, [%r111+4332];
	fma.rn.f32 	%f883, %f875, %f879, %f859;
	fma.rn.f32 	%f884, %f875, %f880, %f860;
	fma.rn.f32 	%f885, %f875, %f881, %f861;
	fma.rn.f32 	%f886, %f875, %f882, %f862;
	fma.rn.f32 	%f887, %f876, %f879, %f863;
	fma.rn.f32 	%f888, %f876, %f880, %f864;
	fma.rn.f32 	%f889, %f876, %f881, %f865;
	fma.rn.f32 	%f890, %f876, %f882, %f866;
	fma.rn.f32 	%f891, %f877, %f879, %f867;
	fma.rn.f32 	%f892, %f877, %f880, %f868;
	fma.rn.f32 	%f893, %f877, %f881, %f869;
	fma.rn.f32 	%f894, %f877, %f882, %f870;
	fma.rn.f32 	%f895, %f878, %f879, %f871;
	fma.rn.f32 	%f896, %f878, %f880, %f872;
	fma.rn.f32 	%f897, %f878, %f881, %f873;
	fma.rn.f32 	%f898, %f878, %f882, %f874;
	ld.shared.f32 	%f899, [%r107+124];
	ld.shared.f32 	%f900, [%r107+268];
	ld.shared.f32 	%f901, [%r107+412];
	ld.shared.f32 	%f902, [%r107+556];
	ld.shared.f32 	%f903, [%r111+4464];
	ld.shared.f32 	%f904, [%r111+4468];
	ld.shared.f32 	%f905, [%r111+4472];
	ld.shared.f32 	%f906, [%r111+4476];
	fma.rn.f32 	%f962, %f899, %f903, %f883;
	fma.rn.f32 	%f961, %f899, %f904, %f884;
	fma.rn.f32 	%f960, %f899, %f905, %f885;
	fma.rn.f32 	%f959, %f899, %f906, %f886;
	fma.rn.f32 	%f958, %f900, %f903, %f887;
	fma.rn.f32 	%f957, %f900, %f904, %f888;
	fma.rn.f32 	%f956, %f900, %f905, %f889;
	fma.rn.f32 	%f955, %f900, %f906, %f890;
	fma.rn.f32 	%f963, %f901, %f903, %f891;
	fma.rn.f32 	%f964, %f901, %f904, %f892;
	fma.rn.f32 	%f965, %f901, %f905, %f893;
	fma.rn.f32 	%f966, %f901, %f906, %f894;
	fma.rn.f32 	%f967, %f902, %f903, %f895;
	fma.rn.f32 	%f968, %f902, %f904, %f896;
	fma.rn.f32 	%f969, %f902, %f905, %f897;
	fma.rn.f32 	%f970, %f902, %f906, %f898;
	bar.sync 	0;
	add.s32 	%r130, %r130, 32;
	shl.b32 	%r112, %r72, 5;
	add.s32 	%r129, %r129, %r112;
	add.s32 	%r128, %r128, 32;
	add.s32 	%r127, %r127, %r112;
	add.s32 	%r126, %r126, 32;
	add.s32 	%r125, %r125, %r112;
	add.s32 	%r124, %r124, 32;
	add.s32 	%r123, %r123, %r112;
	add.s32 	%r122, %r122, 32;
	add.s32 	%r121, %r121, 32;
	add.s32 	%r120, %r120, 32;
	add.s32 	%r119, %r119, 32;
	add.s32 	%r118, %r118, 32;
	add.s32 	%r117, %r117, 32;
	setp.lt.s32 	%p26, %r130, %r73;
	@%p26 bra 	$L__BB0_2;
$L__BB0_19:
	setp.ge.s32 	%p27, %r3, %r71;
	mul.lo.s32 	%r61, %r3, %r72;
	setp.ge.s32 	%p28, %r6, %r72;
	or.pred  	%p29, %p27, %p28;
	@%p29 bra 	$L__BB0_21;
	add.s32 	%r113, %r6, %r61;
	mul.wide.s32 	%rd26, %r113, 4;
	add.s64 	%rd27, %rd1, %rd26;
	st.global.f32 	[%rd27], %f962;
$L__BB0_21:
	setp.ge.s32 	%p30, %r3, %r71;
	add.s32 	%r62, %r6, 1;
	setp.ge.s32 	%p31, %r62, %r72;
	cvt.s64.s32 	%rd28, %r61;
	cvt.s64.s32 	%rd2, %r6;
	add.s64 	%rd29, %rd2, %rd28;
	shl.b64 	%rd30, %rd29, 2;
	add.s64 	%rd3, %rd1, %rd30;
	or.pred  	%p32, %p30, %p31;
	@%p32 bra 	$L__BB0_23;
	st.global.f32 	[%rd3+4], %f961;
$L__BB0_23:
	setp.ge.s32 	%p33, %r3, %r71;
	add.s32 	%r63, %r6, 2;
	setp.ge.s32 	%p34, %r63, %r72;
	or.pred  	%p35, %p33, %p34;
	@%p35 bra 	$L__BB0_25;
	st.global.f32 	[%rd3+8], %f960;
$L__BB0_25:
	setp.ge.s32 	%p36, %r3, %r71;
	add.s32 	%r64, %r6, 3;
	setp.ge.s32 	%p37, %r64, %r72;
	or.pred  	%p38, %p36, %p37;
	@%p38 bra 	$L__BB0_27;
	st.global.f32 	[%rd3+12], %f959;
$L__BB0_27:
	setp.ge.s32 	%p39, %r6, %r72;
	add.s32 	%r65, %r3, 1;
	setp.ge.s32 	%p40, %r65, %r71;
	add.s32 	%r66, %r61, %r72;
	or.pred  	%p41, %p40, %p39;
	@%p41 bra 	$L__BB0_29;
	add.s32 	%r114, %r6, %r66;
	mul.wide.s32 	%rd31, %r114, 4;
	add.s64 	%rd32, %rd1, %rd31;
	st.global.f32 	[%rd32], %f958;
$L__BB0_29:
	setp.ge.s32 	%p42, %r65, %r71;
	setp.ge.s32 	%p43, %r62, %r72;
	cvt.s64.s32 	%rd33, %r66;
	add.s64 	%rd34, %rd2, %rd33;
	shl.b64 	%rd35, %rd34, 2;
	add.s64 	%rd4, %rd1, %rd35;
	or.pred  	%p44, %p42, %p43;
	@%p44 bra 	$L__BB0_31;
	st.global.f32 	[%rd4+4], %f957;
$L__BB0_31:
	setp.ge.s32 	%p45, %r65, %r71;
	setp.ge.s32 	%p46, %r63, %r72;
	or.pred  	%p47, %p45, %p46;
	@%p47 bra 	$L__BB0_33;
	st.global.f32 	[%rd4+8], %f956;
$L__BB0_33:
	setp.ge.s32 	%p48, %r65, %r71;
	setp.ge.s32 	%p49, %r64, %r72;
	or.pred  	%p50, %p48, %p49;
	@%p50 bra 	$L__BB0_35;
	st.global.f32 	[%rd4+12], %f955;
$L__BB0_35:
	setp.ge.s32 	%p51, %r6, %r72;
	add.s32 	%r67, %r3, 2;
	setp.ge.s32 	%p52, %r67, %r71;
	add.s32 	%r68, %r66, %r72;
	or.pred  	%p53, %p52, %p51;
	@%p53 bra 	$L__BB0_37;
	add.s32 	%r115, %r6, %r68;
	mul.wide.s32 	%rd36, %r115, 4;
	add.s64 	%rd37, %rd1, %rd36;
	st.global.f32 	[%rd37], %f963;
$L__BB0_37:
	setp.ge.s32 	%p54, %r67, %r71;
	setp.ge.s32 	%p55, %r62, %r72;
	cvt.s64.s32 	%rd38, %r68;
	add.s64 	%rd39, %rd2, %rd38;
	shl.b64 	%rd40, %rd39, 2;
	add.s64 	%rd5, %rd1, %rd40;
	or.pred  	%p56, %p54, %p55;
	@%p56 bra 	$L__BB0_39;
	st.global.f32 	[%rd5+4], %f964;
$L__BB0_39:
	setp.ge.s32 	%p57, %r67, %r71;
	setp.ge.s32 	%p58, %r63, %r72;
	or.pred  	%p59, %p57, %p58;
	@%p59 bra 	$L__BB0_41;
	st.global.f32 	[%rd5+8], %f965;
$L__BB0_41:
	setp.ge.s32 	%p60, %r67, %r71;
	setp.ge.s32 	%p61, %r64, %r72;
	or.pred  	%p62, %p60, %p61;
	@%p62 bra 	$L__BB0_43;
	st.global.f32 	[%rd5+12], %f966;
$L__BB0_43:
	setp.ge.s32 	%p63, %r6, %r72;
	add.s32 	%r69, %r3, 3;
	setp.ge.s32 	%p64, %r69, %r71;
	add.s32 	%r70, %r68, %r72;
	or.pred  	%p65, %p64, %p63;
	@%p65 bra 	$L__BB0_45;
	add.s32 	%r116, %r6, %r70;
	mul.wide.s32 	%rd41, %r116, 4;
	add.s64 	%rd42, %rd1, %rd41;
	st.global.f32 	[%rd42], %f967;
$L__BB0_45:
	setp.ge.s32 	%p66, %r69, %r71;
	setp.ge.s32 	%p67, %r62, %r72;
	cvt.s64.s32 	%rd43, %r70;
	add.s64 	%rd44, %rd2, %rd43;
	shl.b64 	%rd45, %rd44, 2;
	add.s64 	%rd6, %rd1, %rd45;
	or.pred  	%p68, %p66, %p67;
	@%p68 bra 	$L__BB0_47;
	st.global.f32 	[%rd6+4], %f968;
$L__BB0_47:
	setp.ge.s32 	%p69, %r69, %r71;
	setp.ge.s32 	%p70, %r63, %r72;
	or.pred  	%p71, %p69, %p70;
	@%p71 bra 	$L__BB0_49;
	st.global.f32 	[%rd6+8], %f969;
$L__BB0_49:
	setp.ge.s32 	%p72, %r69, %r71;
	setp.ge.s32 	%p73, %r64, %r72;
	or.pred  	%p74, %p72, %p73;
	@%p74 bra 	$L__BB0_51;
	st.global.f32 	[%rd6+12], %f970;
$L__BB0_51:
	ret;

}


// ===== COMPILED SASS (sm_100) =====

	.target	sm_100

	.elftype	@"ET_EXEC"


//--------------------- .note.nv.tkinfo           --------------------------
	.section	.note.nv.tkinfo,"",@"SHT_NOTE"
	.sectionflags	@"SHF_NOTE_NV_TKINFO"
	.tkinfo
        /*0018*/ 	.word	0x00000002
        /*0030*/ 	.string	""
        /*0030*/ 	.string	"ptxas"
        /*0030*/ 	.string	"Cuda compilation tools, release 13.0, V13.0.88"
        /*0030*/ 	.string	"Build cuda_13.0.r13.0/compiler.36424714_0"
        /*0030*/ 	.string	"-arch sm_100 -m 64 "



//--------------------- .note.nv.cuinfo           --------------------------
	.section	.note.nv.cuinfo,"",@"SHT_NOTE"
	.sectionflags	@"SHF_NOTE_NV_CUINFO"
        /*0018*/ 	.short	0x0002
        /*001a*/ 	.short	0x0064
        /*001c*/ 	.short	0x0082
	.zero		2


//--------------------- .nv.info                  --------------------------
	.section	.nv.info,"",@"SHT_CUDA_INFO"
	.align	4


	//----- nvinfo : EIATTR_REGCOUNT
	.align		4
        /*0000*/ 	.byte	0x04, 0x2f
        /*0002*/ 	.short	(.L_1 - .L_0)
	.align		4
.L_0:
        /*0004*/ 	.word	index@(_Z12MatmulKernelPKfS0_Pfiii)
        /*0008*/ 	.word	0x00000048


	//----- nvinfo : EIATTR_FRAME_SIZE
	.align		4
.L_1:
        /*000c*/ 	.byte	0x04, 0x11
        /*000e*/ 	.short	(.L_3 - .L_2)
	.align		4
.L_2:
        /*0010*/ 	.word	index@(_Z12MatmulKernelPKfS0_Pfiii)
        /*0014*/ 	.word	0x00000000


	//----- nvinfo : EIATTR_MIN_STACK_SIZE
	.align		4
.L_3:
        /*0018*/ 	.byte	0x04, 0x12
        /*001a*/ 	.short	(.L_5 - .L_4)
	.align		4
.L_4:
        /*001c*/ 	.word	index@(_Z12MatmulKernelPKfS0_Pfiii)
        /*0020*/ 	.word	0x00000000
.L_5:


//--------------------- .nv.compat                --------------------------
	.section	.nv.compat,"",@"SHT_CUDA_COMPAT_INFO"
	.align	4
        /*0000*/ 	.byte	0x02, 0x09, 0x00, 0x00, 0x02, 0x02, 0x01, 0x00, 0x02, 0x05, 0x05, 0x00, 0x03, 0x07, 0x01, 0x01
        /*0010*/ 	.byte	0x02, 0x03, 0x00, 0x00, 0x02, 0x06, 0x01, 0x00, 0x04, 0x0b, 0x08, 0x00, 0x09, 0x00, 0x00, 0x00
        /*0020*/ 	.byte	0x00, 0x00, 0x00, 0x00


//--------------------- .nv.info._Z12MatmulKernelPKfS0_Pfiii --------------------------
	.section	.nv.info._Z12MatmulKernelPKfS0_Pfiii,"",@"SHT_CUDA_INFO"
	.sectionflags	@""
	.align	4


	//----- nvinfo : EIATTR_CUDA_API_VERSION
	.align		4
        /*0000*/ 	.byte	0x04, 0x37
        /*0002*/ 	.short	(.L_7 - .L_6)
.L_6:
        /*0004*/ 	.word	0x00000082


	//----- nvinfo : EIATTR_KPARAM_INFO
	.align		4
.L_7:
        /*0008*/ 	.byte	0x04, 0x17
        /*000a*/ 	.short	(.L_9 - .L_8)
.L_8:
        /*000c*/ 	.word	0x00000000
        /*0010*/ 	.short	0x0005
        /*0012*/ 	.short	0x0020
        /*0014*/ 	.byte	0x00, 0xf0, 0x11, 0x00


	//----- nvinfo : EIATTR_KPARAM_INFO
	.align		4
.L_9:
        /*0018*/ 	.byte	0x04, 0x17
        /*001a*/ 	.short	(.L_11 - .L_10)
.L_10:
        /*001c*/ 	.word	0x00000000
        /*0020*/ 	.short	0x0004
        /*0022*/ 	.short	0x001c
        /*0024*/ 	.byte	0x00, 0xf0, 0x11, 0x00


	//----- nvinfo : EIATTR_KPARAM_INFO
	.align		4
.L_11:
        /*0028*/ 	.byte	0x04, 0x17
        /*002a*/ 	.short	(.L_13 - .L_12)
.L_12:
        /*002c*/ 	.word	0x00000000
        /*0030*/ 	.short	0x0003
        /*0032*/ 	.short	0x0018
        /*0034*/ 	.byte	0x00, 0xf0, 0x11, 0x00


	//----- nvinfo : EIATTR_KPARAM_INFO
	.align		4
.L_13:
        /*0038*/ 	.byte	0x04, 0x17
        /*003a*/ 	.short	(.L_15 - .L_14)
.L_14:
        /*003c*/ 	.word	0x00000000
        /*0040*/ 	.short	0x0002
        /*0042*/ 	.short	0x0010
        /*0044*/ 	.byte	0x00, 0xf5, 0x21, 0x00


	//----- nvinfo : EIATTR_KPARAM_INFO
	.align		4
.L_15:
        /*0048*/ 	.byte	0x04, 0x17
        /*004a*/ 	.short	(.L_17 - .L_16)
.L_16:
        /*004c*/ 	.word	0x00000000
        /*0050*/ 	.short	0x0001
        /*0052*/ 	.short	0x0008
        /*0054*/ 	.byte	0x00, 0xf5, 0x21, 0x00


	//----- nvinfo : EIATTR_KPARAM_INFO
	.align		4
.L_17:
        /*0058*/ 	.byte	0x04, 0x17
        /*005a*/ 	.short	(.L_19 - .L_18)
.L_18:
        /*005c*/ 	.word	0x00000000
        /*0060*/ 	.short	0x0000
        /*0062*/ 	.short	0x0000
        /*0064*/ 	.byte	0x00, 0xf5, 0x21, 0x00


	//----- nvinfo : EIATTR_SPARSE_MMA_MASK
	.align		4
.L_19:
        /*0068*/ 	.byte	0x03, 0x50
        /*006a*/ 	.short	0x0000


	//----- nvinfo : EIATTR_MAXREG_COUNT
	.align		4
        /*006c*/ 	.byte	0x03, 0x1b
        /*006e*/ 	.short	0x00ff


	//----- nvinfo : EIATTR_NUM_BARRIERS
	.align		4
        /*0070*/ 	.byte	0x02, 0x4c
        /*0072*/ 	.byte	0x01
	.zero		1


	//----- nvinfo : EIATTR_MERCURY_ISA_VERSION
	.align		4
        /*0074*/ 	.byte	0x03, 0x5f
        /*0076*/ 	.short	0x0101


	//----- nvinfo : EIATTR_VRC_CTA_INIT_COUNT
	.align		4
        /*0078*/ 	.byte	0x02, 0x4a
	.zero		1
	.zero		1


	//----- nvinfo : EIATTR_EXIT_INSTR_OFFSETS
	.align		4
        /*007c*/ 	.byte	0x04, 0x1c
        /*007e*/ 	.short	(.L_21 - .L_20)


	//   ....[0]....
.L_20:
        /*0080*/ 	.word	0x00003310


	//   ....[1]....
        /*0084*/ 	.word	0x00003330


	//----- nvinfo : EIATTR_MAX_THREADS
	.align		4
.L_21:
        /*0088*/ 	.byte	0x04, 0x05
        /*008a*/ 	.short	(.L_23 - .L_22)
.L_22:
        /*008c*/ 	.word	0x00000040
        /*0090*/ 	.word	0x00000001
        /*0094*/ 	.word	0x00000001


	//----- nvinfo : EIATTR_CBANK_PARAM_SIZE
	.align		4
.L_23:
        /*0098*/ 	.byte	0x03, 0x19
        /*009a*/ 	.short	0x0024


	//----- nvinfo : EIATTR_PARAM_CBANK
	.align		4
        /*009c*/ 	.byte	0x04, 0x0a
        /*009e*/ 	.short	(.L_25 - .L_24)
	.align		4
.L_24:
        /*00a0*/ 	.word	index@(.nv.constant0._Z12MatmulKernelPKfS0_Pfiii)
        /*00a4*/ 	.short	0x0380
        /*00a6*/ 	.short	0x0024


	//----- nvinfo : EIATTR_SW_WAR
	.align		4
.L_25:
        /*00a8*/ 	.byte	0x04, 0x36
        /*00aa*/ 	.short	(.L_27 - .L_26)
.L_26:
        /*00ac*/ 	.word	0x00000008
.L_27:


//--------------------- .nv.callgraph             --------------------------
	.section	.nv.callgraph,"",@"SHT_CUDA_CALLGRAPH"
	.align	4
	.sectionentsize	8
	.align		4
        /*0000*/ 	.word	0x00000000
	.align		4
        /*0004*/ 	.word	0xffffffff
	.align		4
        /*0008*/ 	.word	0x00000000
	.align		4
        /*000c*/ 	.word	0xfffffffe
	.align		4
        /*0010*/ 	.word	0x00000000
	.align		4
        /*0014*/ 	.word	0xfffffffd
	.align		4
        /*0018*/ 	.word	0x00000000
	.align		4
        /*001c*/ 	.word	0xfffffffc


//--------------------- .text._Z12MatmulKernelPKfS0_Pfiii --------------------------
	.section	.text._Z12MatmulKernelPKfS0_Pfiii,"ax",@progbits
	.align	128
        .global         _Z12MatmulKernelPKfS0_Pfiii
        .type           _Z12MatmulKernelPKfS0_Pfiii,@function
        .size           _Z12MatmulKernelPKfS0_Pfiii,(.L_x_3 - _Z12MatmulKernelPKfS0_Pfiii)
        .other          _Z12MatmulKernelPKfS0_Pfiii,@"STO_CUDA_ENTRY STV_DEFAULT"
_Z12MatmulKernelPKfS0_Pfiii:
.text._Z12MatmulKernelPKfS0_Pfiii:
[----:B------:R-:W-:Y:S01]  /*0000*/  LDC R1, c[0x0][0x37c] ;  /* 0x0000df00ff017b82 */ /* 0x000fe20000000800 */
[----:B------:R-:W0:Y:S07]  /*0010*/  S2R R12, SR_TID.Y ;  /* 0x00000000000c7919 */ /* 0x000e2e0000002200 */
[----:B------:R-:W1:Y:S01]  /*0020*/  S2UR UR4, SR_CTAID.Y ;  /* 0x00000000000479c3 */ /* 0x000e620000002600 */
[----:B------:R-:W2:Y:S01]  /*0030*/  LDCU UR9, c[0x0][0x3a0] ;  /* 0x00007400ff0977ac */ /* 0x000ea20008000800 */
[----:B------:R-:W-:Y:S01]  /*0040*/  HFMA2 R50, -RZ, RZ, 0, 0 ;  /* 0x00000000ff327431 */ /* 0x000fe200000001ff */
[----:B------:R-:W3:Y:S01]  /*0050*/  S2R R14, SR_TID.X ;  /* 0x00000000000e7919 */ /* 0x000ee20000002100 */
[----:B------:R-:W-:-:S02]  /*0060*/  CS2R R34, SRZ ;  /* 0x0000000000227805 */ /* 0x000fc4000001ff00 */
[----:B------:R-:W-:Y:S02]  /*0070*/  CS2R R48, SRZ ;  /* 0x0000000000307805 */ /* 0x000fe4000001ff00 */
[----:B------:R-:W-:Y:S02]  /*0080*/  CS2R R44, SRZ ;  /* 0x00000000002c7805 */ /* 0x000fe4000001ff00 */
[----:B------:R-:W-:Y:S01]  /*0090*/  CS2R R42, SRZ ;  /* 0x00000000002a7805 */ /* 0x000fe2000001ff00 */
[----:B------:R-:W4:Y:S01]  /*00a0*/  S2UR UR5, SR_CTAID.X ;  /* 0x00000000000579c3 */ /* 0x000f220000002500 */
[----:B------:R-:W-:Y:S02]  /*00b0*/  CS2R R40, SRZ ;  /* 0x0000000000287805 */ /* 0x000fe4000001ff00 */
[----:B------:R-:W-:Y:S02]  /*00c0*/  CS2R R32, SRZ ;  /* 0x0000000000207805 */ /* 0x000fe4000001ff00 */
[----:B------:R-:W-:-:S02]  /*00d0*/  CS2R R10, SRZ ;  /* 0x00000000000a7805 */ /* 0x000fc4000001ff00 */
[----:B------:R-:W-:Y:S01]  /*00e0*/  MOV R9, RZ ;  /* 0x000000ff00097202 */ /* 0x000fe20000000f00 */
[----:B------:R-:W3:Y:S01]  /*00f0*/  LDCU.64 UR6, c[0x0][0x358] ;  /* 0x00006b00ff0677ac */ /* 0x000ee20008000a00 */
[----:B--2---:R-:W-:Y:S02]  /*0100*/  UISETP.GE.AND UP0, UPT, UR9, 0x1, UPT ;  /* 0x000000010900788c */ /* 0x004fe4000bf06270 */
[----:B-1----:R-:W-:-:S06]  /*0110*/  USHF.L.U32 UR4, UR4, 0x5, URZ ;  /* 0x0000000504047899 */ /* 0x002fcc00080006ff */
[----:B0-----:R-:W-:Y:S01]  /*0120*/  LEA R2, R12, UR4, 0x2 ;  /* 0x000000040c027c11 */ /* 0x001fe2000f8e10ff */
[----:B----4-:R-:W-:-:S06]  /*0130*/  USHF.L.U32 UR5, UR5, 0x5, URZ ;  /* 0x0000000505057899 */ /* 0x010fcc00080006ff */
[----:B---3--:R-:W-:Y:S01]  /*0140*/  LEA R0, R14, UR5, 0x2 ;  /* 0x000000050e007c11 */ /* 0x008fe2000f8e10ff */
[----:B------:R-:W-:Y:S06]  /*0150*/  BRA.U !UP0, `(.L_x_0) ;  /* 0x0000002d081c7547 */ /* 0x000fec000b800000 */
[----:B------:R-:W0:Y:S01]  /*0160*/  S2R R15, SR_CgaCtaId ;  /* 0x00000000000f7919 */ /* 0x000e220000008800 */
[----:B------:R-:W1:Y:S01]  /*0170*/  LDCU UR8, c[0x0][0x360] ;  /* 0x00006c00ff0877ac */ /* 0x000e620008000800 */
[----:B------:R-:W-:Y:S01]  /*0180*/  MOV R2, 0x400 ;  /* 0x0000040000027802 */ /* 0x000fe20000000f00 */
[----:B------:R-:W2:Y:S01]  /*0190*/  LDC R55, c[0x0][0x39c] ;  /* 0x0000e700ff377b82 */ /* 0x000ea20000000800 */
[----:B------:R-:W-:Y:S01]  /*01a0*/  MOV R34, RZ ;  /* 0x000000ff00227202 */ /* 0x000fe20000000f00 */
[----:B------:R-:W3:Y:S01]  /*01b0*/  LDCU UR10, c[0x0][0x3a0] ;  /* 0x00007400ff0a77ac */ /* 0x000ee20008000800 */
[----:B------:R-:W-:Y:S01]  /*01c0*/  IADD3 R3, PT, PT, R2, 0x1200, RZ ;  /* 0x0000120002037810 */ /* 0x000fe20007ffe0ff */
[----:B-1----:R-:W-:Y:S01]  /*01d0*/  IMAD R0, R12, UR8, R14 ;  /* 0x000000080c007c24 */ /* 0x002fe2000f8e020e */
[----:B------:R-:W1:Y:S04]  /*01e0*/  LDCU UR8, c[0x0][0x398] ;  /* 0x00007300ff0877ac */ /* 0x000e680008000800 */
[----:B------:R-:W-:-:S02]  /*01f0*/  SHF.L.U32 R5, R0, 0x4, RZ ;  /* 0x0000000400057819 */ /* 0x000fc400000006ff */
[C---:B------:R-:W-:Y:S02]  /*0200*/  IADD3 R6, PT, PT, R0.reuse, 0x40, RZ ;  /* 0x0000004000067810 */ /* 0x040fe40007ffe0ff */
[C---:B------:R-:W-:Y:S02]  /*0210*/  IADD3 R7, PT, PT, R0.reuse, 0x80, RZ ;  /* 0x0000008000077810 */ /* 0x040fe40007ffe0ff */
[C---:B------:R-:W-:Y:S02]  /*0220*/  IADD3 R8, PT, PT, R0.reuse, 0xc0, RZ ;  /* 0x000000c000087810 */ /* 0x040fe40007ffe0ff */
[C---:B0-----:R-:W-:Y:S02]  /*0230*/  LEA R13, R15.reuse, R2, 0x18 ;  /* 0x000000020f0d7211 */ /* 0x041fe400078ec0ff */
[----:B------:R-:W-:Y:S02]  /*0240*/  LEA R15, R15, R3, 0x18 ;  /* 0x000000030f0f7211 */ /* 0x000fe400078ec0ff */
[----:B------:R-:W-:Y:S01]  /*0250*/  SHF.L.U32 R3, R0, 0x2, RZ ;  /* 0x0000000200037819 */ /* 0x000fe200000006ff */
[----:B------:R-:W-:Y:S01]  /*0260*/  IMAD R2, R12, 0x240, R13 ;  /* 0x000002400c027824 */ /* 0x000fe200078e020d */
[----:B------:R-:W-:-:S02]  /*0270*/  SHF.R.U32.HI R4, RZ, 0x3, R0 ;  /* 0x00000003ff047819 */ /* 0x000fc40000011600 */
[----:B------:R-:W-:Y:S02]  /*0280*/  LOP3.LUT R62, R5, 0x70, RZ, 0xc0, !PT ;  /* 0x00000070053e7812 */ /* 0x000fe400078ec0ff */
[----:B------:R-:W-:Y:S01]  /*0290*/  SHF.R.U32.HI R5, RZ, 0x3, R6 ;  /* 0x00000003ff057819 */ /* 0x000fe20000011606 */
[C---:B------:R-:W-:Y:S01]  /*02a0*/  IMAD R69, R4.reuse, 0x90, R13 ;  /* 0x0000009004457824 */ /* 0x040fe200078e020d */
[----:B------:R-:W-:Y:S02]  /*02b0*/  SHF.R.U32.HI R6, RZ, 0x3, R7 ;  /* 0x00000003ff067819 */ /* 0x000fe40000011607 */
[----:B------:R-:W-:Y:S01]  /*02c0*/  SHF.R.U32.HI R8, RZ, 0x3, R8 ;  /* 0x00000003ff087819 */ /* 0x000fe20000011608 */
[----:B------:R-:W-:Y:S01]  /*02d0*/  IMAD R67, R5, 0x90, R13 ;  /* 0x0000009005437824 */ /* 0x000fe200078e020d */
[----:B------:R-:W-:Y:S01]  /*02e0*/  LOP3.LUT R0, R3, 0x1c, RZ, 0xc0, !PT ;  /* 0x0000001c03007812 */ /* 0x000fe200078ec0ff */
[----:B------:R-:W-:Y:S01]  /*02f0*/  IMAD R3, R4, 0x90, R15 ;  /* 0x0000009004037824 */ /* 0x000fe200078e020f */
[----:B------:R-:W-:Y:S01]  /*0300*/  LEA R7, R14, R15, 0x4 ;  /* 0x0000000f0e077211 */ /* 0x000fe200078e20ff */
[--C-:B------:R-:W-:Y:S01]  /*0310*/  IMAD R65, R6, 0x90, R13.reuse ;  /* 0x0000009006417824 */ /* 0x100fe200078e020d */
[----:B------:R-:W-:Y:S01]  /*0320*/  IADD3 R69, PT, PT, R69, R62, RZ ;  /* 0x0000003e45457210 */ /* 0x000fe20007ffe0ff */
[----:B------:R-:W-:Y:S01]  /*0330*/  IMAD R63, R8, 0x90, R13 ;  /* 0x00000090083f7824 */ /* 0x000fe200078e020d */
[----:B------:R-:W-:Y:S01]  /*0340*/  IADD3 R68, PT, PT, R62, R3, RZ ;  /* 0x000000033e447210 */ /* 0x000fe20007ffe0ff */
[--C-:B------:R-:W-:Y:S01]  /*0350*/  IMAD R13, R5, 0x90, R15.reuse ;  /* 0x00000090050d7824 */ /* 0x100fe200078e020f */
[----:B------:R-:W-:Y:S01]  /*0360*/  IADD3 R3, PT, PT, R0, UR5, RZ ;  /* 0x0000000500037c10 */ /* 0x000fe2000fffe0ff */
[--C-:B------:R-:W-:Y:S01]  /*0370*/  IMAD R17, R6, 0x90, R15.reuse ;  /* 0x0000009006117824 */ /* 0x100fe200078e020f */
[----:B------:R-:W-:Y:S01]  /*0380*/  IADD3 R67, PT, PT, R62, R67, RZ ;  /* 0x000000433e437210 */ /* 0x000fe20007ffe0ff */
[----:B------:R-:W-:Y:S01]  /*0390*/  IMAD R15, R8, 0x90, R15 ;  /* 0x00000090080f7824 */ /* 0x000fe200078e020f */
[----:B------:R-:W-:Y:S01]  /*03a0*/  IADD3 R65, PT, PT, R62, R65, RZ ;  /* 0x000000413e417210 */ /* 0x000fe20007ffe0ff */
[----:B--2---:R-:W-:Y:S01]  /*03b0*/  IMAD R57, R8, R55, UR5 ;  /* 0x0000000508397e24 */ /* 0x004fe2000f8e0237 */
[----:B------:R-:W-:-:S02]  /*03c0*/  IADD3 R63, PT, PT, R62, R63, RZ ;  /* 0x0000003f3e3f7210 */ /* 0x000fc40007ffe0ff */
[----:B------:R-:W-:Y:S01]  /*03d0*/  IADD3 R66, PT, PT, R62, R13, RZ ;  /* 0x0000000d3e427210 */ /* 0x000fe20007ffe0ff */
[----:B------:R-:W-:Y:S01]  /*03e0*/  IMAD R13, R6, R55, UR5 ;  /* 0x00000005060d7e24 */ /* 0x000fe2000f8e0237 */
[C---:B------:R-:W-:Y:S02]  /*03f0*/  IADD3 R64, PT, PT, R62.reuse, R17, RZ ;  /* 0x000000113e407210 */ /* 0x040fe40007ffe0ff */
[----:B------:R-:W-:Y:S01]  /*0400*/  IADD3 R62, PT, PT, R62, R15, RZ ;  /* 0x0000000f3e3e7210 */ /* 0x000fe20007ffe0ff */
[CC--:B------:R-:W-:Y:S01]  /*0410*/  IMAD R15, R4.reuse, R55.reuse, UR5 ;  /* 0x00000005040f7e24 */ /* 0x0c0fe2000f8e0237 */
[-C--:B------:R-:W-:Y:S01]  /*0420*/  ISETP.GE.AND P1, PT, R3, R55.reuse, PT ;  /* 0x000000370300720c */ /* 0x080fe20003f26270 */
[C---:B------:R-:W-:Y:S01]  /*0430*/  IMAD R55, R5.reuse, R55, UR5 ;  /* 0x0000000505377e24 */ /* 0x040fe2000f8e0237 */
[----:B------:R-:W-:Y:S02]  /*0440*/  IADD3 R59, PT, PT, R4, UR4, RZ ;  /* 0x00000004043b7c10 */ /* 0x000fe4000fffe0ff */
[----:B------:R-:W-:-:S02]  /*0450*/  IADD3 R58, PT, PT, R5, UR4, RZ ;  /* 0x00000004053a7c10 */ /* 0x000fc4000fffe0ff */
[----:B------:R-:W-:Y:S01]  /*0460*/  IADD3 R61, PT, PT, R6, UR4, RZ ;  /* 0x00000004063d7c10 */ /* 0x000fe2000fffe0ff */
[--C-:B------:R-:W-:Y:S01]  /*0470*/  IMAD R3, R59, UR9, R0.reuse ;  /* 0x000000093b037c24 */ /* 0x100fe2000f8e0200 */
[----:B------:R-:W-:Y:S01]  /*0480*/  IADD3 R60, PT, PT, R8, UR4, RZ ;  /* 0x00000004083c7c10 */ /* 0x000fe2000fffe0ff */
[--C-:B------:R-:W-:Y:S01]  /*0490*/  IMAD R51, R58, UR9, R0.reuse ;  /* 0x000000093a337c24 */ /* 0x100fe2000f8e0200 */
[C---:B------:R-:W-:Y:S01]  /*04a0*/  IADD3 R54, PT, PT, R0.reuse, R15, RZ ;  /* 0x0000000f00367210 */ /* 0x040fe20007ffe0ff */
[--C-:B------:R-:W-:Y:S01]  /*04b0*/  IMAD R52, R61, UR9, R0.reuse ;  /* 0x000000093d347c24 */ /* 0x100fe2000f8e0200 */
[----:B------:R-:W-:Y:S01]  /*04c0*/  IADD3 R57, PT, PT, R0, R57, RZ ;  /* 0x0000003900397210 */ /* 0x000fe20007ffe0ff */
[----:B------:R-:W-:Y:S01]  /*04d0*/  IMAD R53, R60, UR9, R0 ;  /* 0x000000093c357c24 */ /* 0x000fe2000f8e0200 */
[C---:B------:R-:W-:Y:S01]  /*04e0*/  IADD3 R56, PT, PT, R0.reuse, R13, RZ ;  /* 0x0000000d00387210 */ /* 0x040fe20007ffe0ff */
[----:B------:R-:W-:Y:S01]  /*04f0*/  UMOV UR4, URZ ;  /* 0x000000ff00047c82 */ /* 0x000fe20008000000 */
[----:B-1-3--:R-:W-:-:S07]  /*0500*/  IADD3 R55, PT, PT, R0, R55, RZ ;  /* 0x0000003700377210 */ /* 0x00afce0007ffe0ff */
.L_x_1:
[----:B------:R-:W-:Y:S02]  /*0510*/  ISETP.GE.AND P0, PT, R0, UR10, PT ;  /* 0x0000000a00007c0c */ /* 0x000fe4000bf06270 */
[----:B------:R-:W-:Y:S02]  /*0520*/  CS2R R14, SRZ ;  /* 0x00000000000e7805 */ /* 0x000fe4000001ff00 */
[----:B------:R-:W-:Y:S02]  /*0530*/  ISETP.GE.OR P3, PT, R4, UR10, P1 ;  /* 0x0000000a04007c0c */ /* 0x000fe40008f66670 */
[----:B------:R-:W-:Y:S02]  /*0540*/  CS2R R12, SRZ ;  /* 0x00000000000c7805 */ /* 0x000fe4000001ff00 */
[----:B------:R-:W-:Y:S02]  /*0550*/  ISETP.GE.OR P2, PT, R59, UR8, P0 ;  /* 0x000000083b007c0c */ /* 0x000fe40008746670 */
[----:B------:R-:W-:-:S02]  /*0560*/  CS2R R18, SRZ ;  /* 0x0000000000127805 */ /* 0x000fc4000001ff00 */
[----:B------:R-:W-:Y:S02]  /*0570*/  ISETP.GE.OR P4, PT, R58, UR8, P0 ;  /* 0x000000083a007c0c */ /* 0x000fe40008786670 */
[----:B------:R-:W-:Y:S02]  /*0580*/  CS2R R16, SRZ ;  /* 0x0000000000107805 */ /* 0x000fe4000001ff00 */
[----:B------:R-:W-:Y:S01]  /*0590*/  ISETP.GE.OR P5, PT, R5, UR10, P1 ;  /* 0x0000000a05007c0c */ /* 0x000fe20008fa6670 */
[----:B------:R-:W0:Y:S08]  /*05a0*/  @!P3 LDC.64 R22, c[0x0][0x388] ;  /* 0x0000e200ff16bb82 */ /* 0x000e300000000a00 */
[----:B------:R-:W1:Y:S08]  /*05b0*/  @!P2 LDC.64 R20, c[0x0][0x380] ;  /* 0x0000e000ff14ab82 */ /* 0x000e700000000a00 */
[----:B------:R-:W2:Y:S01]  /*05c0*/  @!P4 LDC.64 R24, c[0x0][0x380] ;  /* 0x0000e000ff18cb82 */ /* 0x000ea20000000a00 */
[----:B0-----:R-:W-:-:S07]  /*05d0*/  @!P3 IMAD.WIDE R22, R54, 0x4, R22 ;  /* 0x000000043616b825 */ /* 0x001fce00078e0216 */
[----:B------:R-:W0:Y:S01]  /*05e0*/  @!P5 LDC.64 R28, c[0x0][0x388] ;  /* 0x0000e200ff1cdb82 */ /* 0x000e220000000a00 */
[----:B------:R3:W4:Y:S01]  /*05f0*/  @!P3 LDG.E.128.CONSTANT R16, desc[UR6][R22.64] ;  /* 0x000000061610b981 */ /* 0x000722000c1e9d00 */
[----:B-1----:R-:W-:-:S05]  /*0600*/  @!P2 IMAD.WIDE.U32 R20, R3, 0x4, R20 ;  /* 0x000000040314a825 */ /* 0x002fca00078e0014 */
[----:B------:R1:W5:Y:S01]  /*0610*/  @!P2 LDG.E.128.CONSTANT R12, desc[UR6][R20.64] ;  /* 0x00000006140ca981 */ /* 0x000362000c1e9d00 */
[----:B---3--:R-:W-:Y:S01]  /*0620*/  CS2R R22, SRZ ;  /* 0x0000000000167805 */ /* 0x008fe2000001ff00 */
[----:B--2---:R-:W-:Y:S01]  /*0630*/  @!P4 IMAD.WIDE.U32 R24, R51, 0x4, R24 ;  /* 0x000000043318c825 */ /* 0x004fe200078e0018 */
[----:B-1----:R-:W-:-:S06]  /*0640*/  CS2R R20, SRZ ;  /* 0x0000000000147805 */ /* 0x002fcc000001ff00 */
[----:B------:R1:W2:Y:S01]  /*0650*/  @!P4 LDG.E.128.CONSTANT R20, desc[UR6][R24.64] ;  /* 0x000000061814c981 */ /* 0x0002a2000c1e9d00 */
[----:B------:R-:W-:Y:S01]  /*0660*/  CS2R R26, SRZ ;  /* 0x00000000001a7805 */ /* 0x000fe2000001ff00 */
[----:B0-----:R-:W-:Y:S01]  /*0670*/  @!P5 IMAD.WIDE R28, R55, 0x4, R28 ;  /* 0x00000004371cd825 */ /* 0x001fe200078e021c */
[----:B-1----:R-:W-:-:S06]  /*0680*/  CS2R R24, SRZ ;  /* 0x0000000000187805 */ /* 0x002fcc000001ff00 */
[----:B------:R0:W3:Y:S01]  /*0690*/  @!P5 LDG.E.128.CONSTANT R24, desc[UR6][R28.64] ;  /* 0x000000061c18d981 */ /* 0x0000e2000c1e9d00 */
[----:B------:R-:W-:Y:S02]  /*06a0*/  ISETP.GE.OR P2, PT, R61, UR8, P0 ;  /* 0x000000083d007c0c */ /* 0x000fe40008746670 */
[----:B------:R-:W-:Y:S02]  /*06b0*/  ISETP.GE.OR P3, PT, R6, UR10, P1 ;  /* 0x0000000a06007c0c */ /* 0x000fe40008f66670 */
[----:B------:R-:W-:Y:S02]  /*06c0*/  ISETP.GE.OR P4, PT, R8, UR10, P1 ;  /* 0x0000000a08007c0c */ /* 0x000fe40008f86670 */
[----:B------:R-:W-:-:S07]  /*06d0*/  ISETP.GE.OR P0, PT, R60, UR8, P0 ;  /* 0x000000083c007c0c */ /* 0x000fce0008706670 */
[----:B------:R-:W1:Y:S08]  /*06e0*/  @!P2 LDC.64 R30, c[0x0][0x380] ;  /* 0x0000e000ff1eab82 */ /* 0x000e700000000a00 */
[----:B0-----:R-:W0:Y:S08]  /*06f0*/  @!P3 LDC.64 R28, c[0x0][0x388] ;  /* 0x0000e200ff1cbb82 */ /* 0x001e300000000a00 */
[----:B------:R-:W0:Y:S01]  /*0700*/  @!P0 LDC.64 R46, c[0x0][0x380] ;  /* 0x0000e000ff2e8b82 */ /* 0x000e220000000a00 */
[----:B------:R-:W-:-:S02]  /*0710*/  CS2R R38, SRZ ;  /* 0x0000000000267805 */ /* 0x000fc4000001ff00 */
[----:B------:R-:W-:Y:S01]  /*0720*/  CS2R R36, SRZ ;  /* 0x0000000000247805 */ /* 0x000fe2000001ff00 */
[----:B-1----:R-:W-:-:S05]  /*0730*/  @!P2 IMAD.WIDE.U32 R30, R52, 0x4, R30 ;  /* 0x00000004341ea825 */ /* 0x002fca00078e001e */
[----:B------:R-:W3:Y:S01]  /*0740*/  @!P2 LDG.E.128.CONSTANT R36, desc[UR6][R30.64] ;  /* 0x000000061e24a981 */ /* 0x000ee2000c1e9d00 */
[----:B0-----:R-:W-:-:S04]  /*0750*/  @!P3 IMAD.WIDE R28, R56, 0x4, R28 ;  /* 0x00000004381cb825 */ /* 0x001fc800078e021c */
[----:B------:R-:W-:Y:S01]  /*0760*/  @!P0 IMAD.WIDE.U32 R46, R53, 0x4, R46 ;  /* 0x00000004352e8825 */ /* 0x000fe200078e002e */
[----:B-----5:R-:W-:Y:S04]  /*0770*/  STS.128 [R69], R12 ;  /* 0x0000000c45007388 */ /* 0x020fe80000000c00 */
[----:B----4-:R-:W-:Y:S04]  /*0780*/  STS.128 [R68], R16 ;  /* 0x0000001044007388 */ /* 0x010fe80000000c00 */
[----:B--2---:R0:W-:Y:S02]  /*0790*/  STS.128 [R67], R20 ;  /* 0x0000001443007388 */ /* 0x0041e40000000c00 */
[----:B0-----:R-:W0:Y:S02]  /*07a0*/  @!P4 LDC.64 R20, c[0x0][0x388] ;  /* 0x0000e200ff14cb82 */ /* 0x001e240000000a00 */
[----:B---3--:R0:W-:Y:S01]  /*07b0*/  STS.128 [R66], R24 ;  /* 0x0000001842007388 */ /* 0x0081e20000000c00 */
[----:B------:R-:W-:-:S02]  /*07c0*/  CS2R R14, SRZ ;  /* 0x00000000000e7805 */ /* 0x000fc4000001ff00 */
[----:B------:R-:W-:Y:S02]  /*07d0*/  CS2R R12, SRZ ;  /* 0x00000000000c7805 */ /* 0x000fe4000001ff00 */
[----:B------:R-:W-:Y:S02]  /*07e0*/  CS2R R18, SRZ ;  /* 0x0000000000127805 */ /* 0x000fe4000001ff00 */
[----:B------:R-:W-:Y:S02]  /*07f0*/  CS2R R16, SRZ ;  /* 0x0000000000107805 */ /* 0x000fe4000001ff00 */
[----:B------:R-:W-:Y:S01]  /*0800*/  CS2R R22, SRZ ;  /* 0x0000000000167805 */ /* 0x000fe2000001ff00 */
[----:B------:R-:W2:Y:S04]  /*0810*/  @!P3 LDG.E.128.CONSTANT R12, desc[UR6][R28.64] ;  /* 0x000000061c0cb981 */ /* 0x000ea8000c1e9d00 */
[----:B------:R-:W3:Y:S01]  /*0820*/  @!P0 LDG.E.128.CONSTANT R16, desc[UR6][R46.64] ;  /* 0x000000062e108981 */ /* 0x000ee2000c1e9d00 */
[----:B0-----:R-:W-:Y:S01]  /*0830*/  @!P4 IMAD.WIDE R24, R57, 0x4, R20 ;  /* 0x000000043918c825 */ /* 0x001fe200078e0214 */
[----:B------:R-:W-:-:S06]  /*0840*/  CS2R R20, SRZ ;  /* 0x0000000000147805 */ /* 0x000fcc000001ff00 */
[----:B------:R-:W4:Y:S04]  /*0850*/  @!P4 LDG.E.128.CONSTANT R20, desc[UR6][R24.64] ;  /* 0x000000061814c981 */ /* 0x000f28000c1e9d00 */
[----:B------:R-:W-:Y:S04]  /*0860*/  STS.128 [R65], R36 ;  /* 0x0000002441007388 */ /* 0x000fe80000000c00 */
[----:B--2---:R-:W-:Y:S04]  /*0870*/  STS.128 [R64], R12 ;  /* 0x0000000c40007388 */ /* 0x004fe80000000c00 */
[----:B---3--:R-:W-:Y:S04]  /*0880*/  STS.128 [R63], R16 ;  /* 0x000000103f007388 */ /* 0x008fe80000000c00 */
[----:B----4-:R-:W-:Y:S01]  /*0890*/  STS.128 [R62], R20 ;  /* 0x000000143e007388 */ /* 0x010fe20000000c00 */
[----:B------:R-:W-:Y:S06]  /*08a0*/  BAR.SYNC.DEFER_BLOCKING 0x0 ;  /* 0x0000000000007b1d */ /* 0x000fec0000010000 */
[----:B------:R-:W-:Y:S04]  /*08b0*/  LDS.128 R12, [R2] ;  /* 0x00000000020c7984 */ /* 0x000fe80000000c00 */
[----:B------:R-:W0:Y:S04]  /*08c0*/  LDS.128 R16, [R7] ;  /* 0x0000000007107984 */ /* 0x000e280000000c00 */
[----:B------:R-:W1:Y:S04]  /*08d0*/  LDS.128 R20, [R2+0x90] ;  /* 0x0000900002147984 */ /* 0x000e680000000c00 */
[----:B------:R-:W2:Y:S04]  /*08e0*/  LDS.128 R24, [R2+0x120] ;  /* 0x0001200002187984 */ /* 0x000ea80000000c00 */
[----:B------:R-:W3:Y:S04]  /*08f0*/  LDS.128 R28, [R2+0x1b0] ;  /* 0x0001b000021c7984 */ /* 0x000ee80000000c00 */
[----:B------:R-:W4:Y:S01]  /*0900*/  LDS.128 R36, [R7+0x90] ;  /* 0x0000900007247984 */ /* 0x000f220000000c00 */
[C---:B0-----:R-:W-:Y:S01]  /*0910*/  FFMA R40, R12.reuse, R16, R40 ;  /* 0x000000100c287223 */ /* 0x041fe20000000028 */
[C---:B------:R-:W-:Y:S01]  /*0920*/  FFMA R42, R12.reuse, R17, R42 ;  /* 0x000000110c2a7223 */ /* 0x040fe2000000002a */
[C---:B------:R-:W-:Y:S01]  /*0930*/  FFMA R43, R12.reuse, R18, R43 ;  /* 0x000000120c2b7223 */ /* 0x040fe2000000002b */
[----:B------:R-:W-:Y:S01]  /*0940*/  FFMA R12, R12, R19, R44 ;  /* 0x000000130c0c7223 */ /* 0x000fe2000000002c */
[C---:B-1----:R-:W-:Y:S01]  /*0950*/  FFMA R48, R20.reuse, R16, R48 ;  /* 0x0000001014307223 */ /* 0x042fe20000000030 */
[C---:B------:R-:W-:Y:S01]  /*0960*/  FFMA R49, R20.reuse, R17, R49 ;  /* 0x0000001114317223 */ /* 0x040fe20000000031 */
[----:B------:R-:W-:Y:S01]  /*0970*/  FFMA R50, R20, R18, R50 ;  /* 0x0000001214327223 */ /* 0x000fe20000000032 */
[-C--:B--2---:R-:W-:Y:S01]  /*0980*/  FFMA R44, R24, R16.reuse, R33 ;  /* 0x00000010182c7223 */ /* 0x084fe20000000021 */
[----:B------:R-:W-:Y:S01]  /*0990*/  FFMA R20, R20, R19, R34 ;  /* 0x0000001314147223 */ /* 0x000fe20000000022 */
[----:B------:R-:W-:Y:S01]  /*09a0*/  FFMA R46, R24, R17, R32 ;  /* 0x00000011182e7223 */ /* 0x000fe20000000020 */
[C---:B---3--:R-:W-:Y:S01]  /*09b0*/  FFMA R16, R28.reuse, R16, R9 ;  /* 0x000000101c107223 */ /* 0x048fe20000000009 */
[----:B------:R-:W-:-:S02]  /*09c0*/  FFMA R9, R28, R18, R35 ;  /* 0x000000121c097223 */ /* 0x000fc40000000023 */
[----:B------:R-:W0:Y:S01]  /*09d0*/  LDS.128 R32, [R7+0x120] ;  /* 0x0001200007207984 */ /* 0x000e220000000c00 */
[----:B------:R-:W-:Y:S01]  /*09e0*/  FFMA R45, R28, R17, R45 ;  /* 0x000000111c2d7223 */ /* 0x000fe2000000002d */
[C---:B----4-:R-:W-:Y:S01]  /*09f0*/  FFMA R40, R36.reuse, R13, R40 ;  /* 0x0000000d24287223 */ /* 0x050fe20000000028 */
[C---:B------:R-:W-:Y:S01]  /*0a00*/  FFMA R48, R36.reuse, R21, R48 ;  /* 0x0000001524307223 */ /* 0x040fe20000000030 */
[----:B------:R-:W-:Y:S01]  /*0a10*/  FFMA R44, R36, R25, R44 ;  /* 0x00000019242c7223 */ /* 0x000fe2000000002c */
[C---:B------:R-:W-:Y:S01]  /*0a20*/  FFMA R11, R24.reuse, R18, R11 ;  /* 0x00000012180b7223 */ /* 0x040fe2000000000b */
[-C--:B------:R-:W-:Y:S01]  /*0a30*/  FFMA R10, R24, R19.reuse, R10 ;  /* 0x00000013180a7223 */ /* 0x080fe2000000000a */
[----:B------:R-:W-:Y:S01]  /*0a40*/  FFMA R28, R28, R19, R41 ;  /* 0x000000131c1c7223 */ /* 0x000fe20000000029 */
[----:B------:R-:W-:Y:S02]  /*0a50*/  FFMA R36, R36, R29, R16 ;  /* 0x0000001d24247223 */ /* 0x000fe40000000010 */
[----:B------:R-:W1:Y:S01]  /*0a60*/  LDS.128 R16, [R7+0x1b0] ;  /* 0x0001b00007107984 */ /* 0x000e620000000c00 */
[-C--:B------:R-:W-:Y:S01]  /*0a70*/  FFMA R12, R13, R39.reuse, R12 ;  /* 0x000000270d0c7223 */ /* 0x080fe2000000000c */
[----:B------:R-:W-:Y:S01]  /*0a80*/  FFMA R20, R21, R39, R20 ;  /* 0x0000002715147223 */ /* 0x000fe20000000014 */
[CC--:B------:R-:W-:Y:S01]  /*0a90*/  FFMA R42, R13.reuse, R37.reuse, R42 ;  /* 0x000000250d2a7223 */ /* 0x0c0fe2000000002a */
[-C--:B------:R-:W-:Y:S01]  /*0aa0*/  FFMA R43, R13, R38.reuse, R43 ;  /* 0x000000260d2b7223 */ /* 0x080fe2000000002b */
[CC--:B------:R-:W-:Y:S01]  /*0ab0*/  FFMA R49, R21.reuse, R37.reuse, R49 ;  /* 0x0000002515317223 */ /* 0x0c0fe20000000031 */
[-C--:B------:R-:W-:Y:S01]  /*0ac0*/  FFMA R50, R21, R38.reuse, R50 ;  /* 0x0000002615327223 */ /* 0x080fe20000000032 */
[C---:B------:R-:W-:Y:S01]  /*0ad0*/  FFMA R46, R25.reuse, R37, R46 ;  /* 0x00000025192e7223 */ /* 0x040fe2000000002e */
[C---:B------:R-:W-:Y:S01]  /*0ae0*/  FFMA R11, R25.reuse, R38, R11 ;  /* 0x00000026190b7223 */ /* 0x040fe2000000000b */
[----:B------:R-:W-:Y:S01]  /*0af0*/  FFMA R10, R25, R39, R10 ;  /* 0x00000027190a7223 */ /* 0x000fe2000000000a */
[----:B------:R-:W-:Y:S01]  /*0b00*/  FFMA R45, R29, R37, R45 ;  /* 0x000000251d2d7223 */ /* 0x000fe2000000002d */
[-C--:B0-----:R-:W-:Y:S01]  /*0b10*/  FFMA R12, R14, R35.reuse, R12 ;  /* 0x000000230e0c7223 */ /* 0x081fe2000000000c */
[----:B------:R-:W-:Y:S01]  /*0b20*/  FFMA R20, R22, R35, R20 ;  /* 0x0000002316147223 */ /* 0x000fe20000000014 */
[----:B------:R-:W-:Y:S01]  /*0b30*/  FFMA R40, R32, R14, R40 ;  /* 0x0000000e20287223 */ /* 0x000fe20000000028 */
[CC--:B------:R-:W-:Y:S01]  /*0b40*/  FFMA R42, R14.reuse, R33.reuse, R42 ;  /* 0x000000210e2a7223 */ /* 0x0c0fe2000000002a */
[----:B------:R-:W-:Y:S01]  /*0b50*/  FFMA R43, R14, R34, R43 ;  /* 0x000000220e2b7223 */ /* 0x000fe2000000002b */
[----:B------:R-:W-:Y:S01]  /*0b60*/  FFMA R48, R32, R22, R48 ;  /* 0x0000001620307223 */ /* 0x000fe20000000030 */
[CC--:B------:R-:W-:Y:S01]  /*0b70*/  FFMA R49, R22.reuse, R33.reuse, R49 ;  /* 0x0000002116317223 */ /* 0x0c0fe20000000031 */
[----:B------:R-:W-:Y:S01]  /*0b80*/  FFMA R50, R22, R34, R50 ;  /* 0x0000002216327223 */ /* 0x000fe20000000032 */
[----:B------:R-:W-:Y:S01]  /*0b90*/  FFMA R44, R32, R26, R44 ;  /* 0x0000001a202c7223 */ /* 0x000fe2000000002c */
[C---:B------:R-:W-:Y:S01]  /*0ba0*/  FFMA R46, R26.reuse, R33, R46 ;  /* 0x000000211a2e7223 */ /* 0x040fe2000000002e */
[C---:B------:R-:W-:Y:S01]  /*0bb0*/  FFMA R11, R26.reuse, R34, R11 ;  /* 0x000000221a0b7223 */ /* 0x040fe2000000000b */
[----:B------:R-:W-:Y:S01]  /*0bc0*/  FFMA R10, R26, R35, R10 ;  /* 0x000000231a0a7223 */ /* 0x000fe2000000000a */
[----:B------:R-:W-:Y:S01]  /*0bd0*/  FFMA R36, R32, R30, R36 ;  /* 0x0000001e20247223 */ /* 0x000fe20000000024 */
[----:B------:R-:W-:Y:S01]  /*0be0*/  FFMA R45, R30, R33, R45 ;  /* 0x000000211e2d7223 */ /* 0x000fe2000000002d */
[C---:B-1----:R-:W-:Y:S01]  /*0bf0*/  FFMA R40, R16.reuse, R15, R40 ;  /* 0x0000000f10287223 */ /* 0x042fe20000000028 */
[C---:B------:R-:W-:Y:S01]  /*0c00*/  FFMA R42, R15.reuse, R17, R42 ;  /* 0x000000110f2a7223 */ /* 0x040fe2000000002a */
[CC--:B------:R-:W-:Y:S01]  /*0c10*/  FFMA R43, R15.reuse, R18.reuse, R43 ;  /* 0x000000120f2b7223 */ /* 0x0c0fe2000000002b */
[----:B------:R-:W-:Y:S01]  /*0c20*/  FFMA R32, R15, R19, R12 ;  /* 0x000000130f207223 */ /* 0x000fe2000000000c */
[C---:B------:R-:W-:Y:S01]  /*0c30*/  FFMA R48, R16.reuse, R23, R48 ;  /* 0x0000001710307223 */ /* 0x040fe20000000030 */
[C---:B------:R-:W-:Y:S01]  /*0c40*/  FFMA R49, R23.reuse, R17, R49 ;  /* 0x0000001117317223 */ /* 0x040fe20000000031 */
[CC--:B------:R-:W-:Y:S01]  /*0c50*/  FFMA R50, R23.reuse, R18.reuse, R50 ;  /* 0x0000001217327223 */ /* 0x0c0fe20000000032 */
[----:B------:R-:W-:Y:S01]  /*0c60*/  FFMA R33, R23, R19, R20 ;  /* 0x0000001317217223 */ /* 0x000fe20000000014 */
[----:B------:R-:W-:Y:S01]  /*0c70*/  FFMA R44, R16, R27, R44 ;  /* 0x0000001b102c7223 */ /* 0x000fe2000000002c */
[C---:B------:R-:W-:Y:S01]  /*0c80*/  FFMA R46, R27.reuse, R17, R46 ;  /* 0x000000111b2e7223 */ /* 0x040fe2000000002e */
[C---:B------:R-:W-:Y:S01]  /*0c90*/  FFMA R11, R27.reuse, R18, R11 ;  /* 0x000000121b0b7223 */ /* 0x040fe2000000000b */
[----:B------:R-:W-:Y:S01]  /*0ca0*/  FFMA R10, R27, R19, R10 ;  /* 0x000000131b0a7223 */ /* 0x000fe2000000000a */
[----:B------:R-:W-:Y:S04]  /*0cb0*/  LDS.128 R12, [R2+0x10] ;  /* 0x00001000020c7984 */ /* 0x000fe80000000c00 */
[----:B------:R-:W0:Y:S04]  /*0cc0*/  LDS.128 R20, [R7+0x240] ;  /* 0x0002400007147984 */ /* 0x000e280000000c00 */
[----:B------:R-:W1:Y:S01]  /*0cd0*/  LDS.128 R24, [R2+0xa0] ;  /* 0x0000a00002187984 */ /* 0x000e620000000c00 */
[C---:B------:R-:W-:Y:S01]  /*0ce0*/  FFMA R28, R29.reuse, R39, R28 ;  /* 0x000000271d1c7223 */ /* 0x040fe2000000001c */
[----:B------:R-:W-:-:S03]  /*0cf0*/  FFMA R9, R29, R38, R9 ;  /* 0x000000261d097223 */ /* 0x000fc60000000009 */
[C---:B------:R-:W-:Y:S01]  /*0d00*/  FFMA R28, R30.reuse, R35, R28 ;  /* 0x000000231e1c7223 */ /* 0x040fe2000000001c */
[----:B------:R-:W-:Y:S01]  /*0d10*/  FFMA R9, R30, R34, R9 ;  /* 0x000000221e097223 */ /* 0x000fe20000000009 */
[----:B------:R-:W-:Y:S01]  /*0d20*/  FFMA R36, R16, R31, R36 ;  /* 0x0000001f10247223 */ /* 0x000fe20000000024 */
[C---:B------:R-:W-:Y:S01]  /*0d30*/  FFMA R45, R31.reuse, R17, R45 ;  /* 0x000000111f2d7223 */ /* 0x040fe2000000002d */
[C---:B------:R-:W-:Y:S01]  /*0d40*/  FFMA R37, R31.reuse, R19, R28 ;  /* 0x000000131f257223 */ /* 0x040fe2000000001c */
[----:B------:R-:W-:Y:S02]  /*0d50*/  FFMA R9, R31, R18, R9 ;  /* 0x000000121f097223 */ /* 0x000fe40000000009 */
[----:B------:R-:W2:Y:S04]  /*0d60*/  LDS.128 R28, [R2+0x130] ;  /* 0x00013000021c7984 */ /* 0x000ea80000000c00 */
[----:B------:R-:W3:Y:S01]  /*0d70*/  LDS.128 R16, [R2+0x1c0] ;  /* 0x0001c00002107984 */ /* 0x000ee20000000c00 */
[C---:B0-----:R-:W-:Y:S01]  /*0d80*/  FFMA R40, R12.reuse, R20, R40 ;  /* 0x000000140c287223 */ /* 0x041fe20000000028 */
[C---:B------:R-:W-:Y:S01]  /*0d90*/  FFMA R42, R12.reuse, R21, R42 ;  /* 0x000000150c2a7223 */ /* 0x040fe2000000002a */
[C---:B------:R-:W-:Y:S01]  /*0da0*/  FFMA R43, R12.reuse, R22, R43 ;  /* 0x000000160c2b7223 */ /* 0x040fe2000000002b */
[----:B------:R-:W-:Y:S01]  /*0db0*/  FFMA R12, R12, R23, R32 ;  /* 0x000000170c0c7223 */ /* 0x000fe20000000020 */
[C---:B-1----:R-:W-:Y:S01]  /*0dc0*/  FFMA R48, R24.reuse, R20, R48 ;  /* 0x0000001418307223 */ /* 0x042fe20000000030 */
[C---:B------:R-:W-:Y:S01]  /*0dd0*/  FFMA R49, R24.reuse, R21, R49 ;  /* 0x0000001518317223 */ /* 0x040fe20000000031 */
[C---:B------:R-:W-:Y:S01]  /*0de0*/  FFMA R50, R24.reuse, R22, R50 ;  /* 0x0000001618327223 */ /* 0x040fe20000000032 */
[----:B------:R-:W-:-:S02]  /*0df0*/  FFMA R24, R24, R23, R33 ;  /* 0x0000001718187223 */ /* 0x000fc40000000021 */
[----:B------:R-:W0:Y:S01]  /*0e00*/  LDS.128 R32, [R7+0x2d0] ;  /* 0x0002d00007207984 */ /* 0x000e220000000c00 */
[-C--:B--2---:R-:W-:Y:S01]  /*0e10*/  FFMA R44, R28, R20.reuse, R44 ;  /* 0x000000141c2c7223 */ /* 0x084fe2000000002c */
[C---:B---3--:R-:W-:Y:S01]  /*0e20*/  FFMA R20, R16.reuse, R20, R36 ;  /* 0x0000001410147223 */ /* 0x048fe20000000024 */
[C---:B------:R-:W-:Y:S01]  /*0e30*/  FFMA R45, R16.reuse, R21, R45 ;  /* 0x00000015102d7223 */ /* 0x040fe2000000002d */
[CC--:B------:R-:W-:Y:S01]  /*0e40*/  FFMA R9, R16.reuse, R22.reuse, R9 ;  /* 0x0000001610097223 */ /* 0x0c0fe20000000009 */
[----:B------:R-:W-:Y:S02]  /*0e50*/  FFMA R16, R16, R23, R37 ;  /* 0x0000001710107223 */ /* 0x000fe40000000025 */
[----:B------:R-:W1:Y:S01]  /*0e60*/  LDS.128 R36, [R7+0x360] ;  /* 0x0003600007247984 */ /* 0x000e620000000c00 */
[C---:B------:R-:W-:Y:S01]  /*0e70*/  FFMA R46, R28.reuse, R21, R46 ;  /* 0x000000151c2e7223 */ /* 0x040fe2000000002e */
[C---:B------:R-:W-:Y:S01]  /*0e80*/  FFMA R11, R28.reuse, R22, R11 ;  /* 0x000000161c0b7223 */ /* 0x040fe2000000000b */
[----:B------:R-:W-:Y:S01]  /*0e90*/  FFMA R10, R28, R23, R10 ;  /* 0x000000171c0a7223 */ /* 0x000fe2000000000a */
[C---:B0-----:R-:W-:Y:S01]  /*0ea0*/  FFMA R40, R32.reuse, R13, R40 ;  /* 0x0000000d20287223 */ /* 0x041fe20000000028 */
[C---:B------:R-:W-:Y:S01]  /*0eb0*/  FFMA R48, R32.reuse, R25, R48 ;  /* 0x0000001920307223 */ /* 0x040fe20000000030 */
[C---:B------:R-:W-:Y:S01]  /*0ec0*/  FFMA R44, R32.reuse, R29, R44 ;  /* 0x0000001d202c7223 */ /* 0x040fe2000000002c */
[----:B------:R-:W-:-:S02]  /*0ed0*/  FFMA R32, R32, R17, R20 ;  /* 0x0000001120207223 */ /* 0x000fc40000000014 */
[----:B------:R-:W0:Y:S01]  /*0ee0*/  LDS.128 R20, [R7+0x3f0] ;  /* 0x0003f00007147984 */ /* 0x000e220000000c00 */
[CC--:B------:R-:W-:Y:S01]  /*0ef0*/  FFMA R43, R13.reuse, R34.reuse, R43 ;  /* 0x000000220d2b7223 */ /* 0x0c0fe2000000002b */
[-C--:B------:R-:W-:Y:S01]  /*0f00*/  FFMA R12, R13, R35.reuse, R12 ;  /* 0x000000230d0c7223 */ /* 0x080fe2000000000c */
[CC--:B------:R-:W-:Y:S01]  /*0f10*/  FFMA R50, R25.reuse, R34.reuse, R50 ;  /* 0x0000002219327223 */ /* 0x0c0fe20000000032 */
[----:B------:R-:W-:Y:S01]  /*0f20*/  FFMA R24, R25, R35, R24 ;  /* 0x0000002319187223 */ /* 0x000fe20000000018 */
[-C--:B------:R-:W-:Y:S01]  /*0f30*/  FFMA R11, R29, R34.reuse, R11 ;  /* 0x000000221d0b7223 */ /* 0x080fe2000000000b */
[-C--:B------:R-:W-:Y:S01]  /*0f40*/  FFMA R42, R13, R33.reuse, R42 ;  /* 0x000000210d2a7223 */ /* 0x080fe2000000002a */
[-C--:B------:R-:W-:Y:S01]  /*0f50*/  FFMA R49, R25, R33.reuse, R49 ;  /* 0x0000002119317223 */ /* 0x080fe20000000031 */
[C---:B------:R-:W-:Y:S01]  /*0f60*/  FFMA R46, R29.reuse, R33, R46 ;  /* 0x000000211d2e7223 */ /* 0x040fe2000000002e */
[----:B------:R-:W-:Y:S01]  /*0f70*/  FFMA R10, R29, R35, R10 ;  /* 0x000000231d0a7223 */ /* 0x000fe2000000000a */
[C---:B------:R-:W-:Y:S01]  /*0f80*/  FFMA R45, R17.reuse, R33, R45 ;  /* 0x00000021112d7223 */ /* 0x040fe2000000002d */
[C---:B------:R-:W-:Y:S01]  /*0f90*/  FFMA R9, R17.reuse, R34, R9 ;  /* 0x0000002211097223 */ /* 0x040fe20000000009 */
[----:B------:R-:W-:Y:S01]  /*0fa0*/  FFMA R16, R17, R35, R16 ;  /* 0x0000002311107223 */ /* 0x000fe20000000010 */
[CC--:B-1----:R-:W-:Y:S01]  /*0fb0*/  FFMA R43, R14.reuse, R38.reuse, R43 ;  /* 0x000000260e2b7223 */ /* 0x0c2fe2000000002b */
[-C--:B------:R-:W-:Y:S01]  /*0fc0*/  FFMA R12, R14, R39.reuse, R12 ;  /* 0x000000270e0c7223 */ /* 0x080fe2000000000c */
[CC--:B------:R-:W-:Y:S01]  /*0fd0*/  FFMA R50, R26.reuse, R38.reuse, R50 ;  /* 0x000000261a327223 */ /* 0x0c0fe20000000032 */
[----:B------:R-:W-:Y:S01]  /*0fe0*/  FFMA R24, R26, R39, R24 ;  /* 0x000000271a187223 */ /* 0x000fe20000000018 */
[----:B------:R-:W-:Y:S01]  /*0ff0*/  FFMA R11, R30, R38, R11 ;  /* 0x000000261e0b7223 */ /* 0x000fe2000000000b */
[----:B------:R-:W-:Y:S01]  /*1000*/  FFMA R40, R36, R14, R40 ;  /* 0x0000000e24287223 */ /* 0x000fe20000000028 */
[-C--:B------:R-:W-:Y:S01]  /*1010*/  FFMA R42, R14, R37.reuse, R42 ;  /* 0x000000250e2a7223 */ /* 0x080fe2000000002a */
[----:B------:R-:W-:Y:S01]  /*1020*/  FFMA R48, R36, R26, R48 ;  /* 0x0000001a24307223 */ /* 0x000fe20000000030 */
[-C--:B------:R-:W-:Y:S01]  /*1030*/  FFMA R49, R26, R37.reuse, R49 ;  /* 0x000000251a317223 */ /* 0x080fe20000000031 */
[----:B------:R-:W-:Y:S01]  /*1040*/  FFMA R44, R36, R30, R44 ;  /* 0x0000001e242c7223 */ /* 0x000fe2000000002c */
[C---:B------:R-:W-:Y:S01]  /*1050*/  FFMA R46, R30.reuse, R37, R46 ;  /* 0x000000251e2e7223 */ /* 0x040fe2000000002e */
[----:B------:R-:W-:Y:S01]  /*1060*/  FFMA R10, R30, R39, R10 ;  /* 0x000000271e0a7223 */ /* 0x000fe2000000000a */
[----:B------:R-:W-:Y:S01]  /*1070*/  FFMA R32, R36, R18, R32 ;  /* 0x0000001224207223 */ /* 0x000fe20000000020 */
[C---:B------:R-:W-:Y:S01]  /*1080*/  FFMA R45, R18.reuse, R37, R45 ;  /* 0x00000025122d7223 */ /* 0x040fe2000000002d */
[C---:B------:R-:W-:Y:S01]  /*1090*/  FFMA R38, R18.reuse, R38, R9 ;  /* 0x0000002612267223 */ /* 0x040fe20000000009 */
[----:B------:R-:W-:Y:S01]  /*10a0*/  FFMA R16, R18, R39, R16 ;  /* 0x0000002712107223 */ /* 0x000fe20000000010 */
[C---:B0-----:R-:W-:Y:S01]  /*10b0*/  FFMA R40, R20.reuse, R15, R40 ;  /* 0x0000000f14287223 */ /* 0x041fe20000000028 */
[C---:B------:R-:W-:Y:S01]  /*10c0*/  FFMA R42, R15.reuse, R21, R42 ;  /* 0x000000150f2a7223 */ /* 0x040fe2000000002a */
[CC--:B------:R-:W-:Y:S01]  /*10d0*/  FFMA R43, R15.reuse, R22.reuse, R43 ;  /* 0x000000160f2b7223 */ /* 0x0c0fe2000000002b */
[----:B------:R-:W-:Y:S01]  /*10e0*/  FFMA R9, R15, R23, R12 ;  /* 0x000000170f097223 */ /* 0x000fe2000000000c */
[C---:B------:R-:W-:Y:S01]  /*10f0*/  FFMA R48, R20.reuse, R27, R48 ;  /* 0x0000001b14307223 */ /* 0x040fe20000000030 */
        /* <DEDUP_REMOVED lines=13> */
[----:B------:R-:W1:Y:S04]  /*11d0*/  LDS.128 R28, [R2+0xb0] ;  /* 0x0000b000021c7984 */ /* 0x000e680000000c00 */
[----:B------:R-:W2:Y:S04]  /*11e0*/  LDS.128 R20, [R2+0x140] ;  /* 0x0001400002147984 */ /* 0x000ea80000000c00 */
[----:B------:R-:W3:Y:S01]  /*11f0*/  LDS.128 R16, [R2+0x1d0] ;  /* 0x0001d00002107984 */ /* 0x000ee20000000c00 */
[-C--:B0-----:R-:W-:Y:S01]  /*1200*/  FFMA R40, R12, R24.reuse, R40 ;  /* 0x000000180c287223 */ /* 0x081fe20000000028 */
[C---:B-1----:R-:W-:Y:S01]  /*1210*/  FFMA R48, R28.reuse, R24, R48 ;  /* 0x000000181c307223 */ /* 0x042fe20000000030 */
[C---:B------:R-:W-:Y:S01]  /*1220*/  FFMA R49, R28.reuse, R25, R49 ;  /* 0x000000191c317223 */ /* 0x040fe20000000031 */
[C---:B------:R-:W-:Y:S01]  /*1230*/  FFMA R50, R28.reuse, R26, R50 ;  /* 0x0000001a1c327223 */ /* 0x040fe20000000032 */
[----:B------:R-:W-:Y:S01]  /*1240*/  FFMA R28, R28, R27, R33 ;  /* 0x0000001b1c1c7223 */ /* 0x000fe20000000021 */
[-C--:B--2---:R-:W-:Y:S01]  /*1250*/  FFMA R44, R20, R24.reuse, R44 ;  /* 0x00000018142c7223 */ /* 0x084fe2000000002c */
[----:B---3--:R-:W-:-:S02]  /*1260*/  FFMA R24, R16, R24, R32 ;  /* 0x0000001810187223 */ /* 0x008fc40000000020 */
[----:B------:R-:W0:Y:S01]  /*1270*/  LDS.128 R32, [R7+0x510] ;  /* 0x0005100007207984 */ /* 0x000e220000000c00 */
[C---:B------:R-:W-:Y:S01]  /*1280*/  FFMA R42, R12.reuse, R25, R42 ;  /* 0x000000190c2a7223 */ /* 0x040fe2000000002a */
[CC--:B------:R-:W-:Y:S01]  /*1290*/  FFMA R43, R12.reuse, R26.reuse, R43 ;  /* 0x0000001a0c2b7223 */ /* 0x0c0fe2000000002b */
[----:B------:R-:W-:Y:S01]  /*12a0*/  FFMA R9, R12, R27, R9 ;  /* 0x0000001b0c097223 */ /* 0x000fe20000000009 */
        /* <DEDUP_REMOVED lines=12> */
[-C--:B------:R-:W-:Y:S01]  /*1370*/  FFMA R43, R13, R34.reuse, R43 ;  /* 0x000000220d2b7223 */ /* 0x080fe2000000002b */
[CC--:B------:R-:W-:Y:S01]  /*1380*/  FFMA R50, R29.reuse, R34.reuse, R50 ;  /* 0x000000221d327223 */ /* 0x0c0fe20000000032 */
[----:B------:R-:W-:Y:S01]  /*1390*/  FFMA R28, R29, R35, R28 ;  /* 0x000000231d1c7223 */ /* 0x000fe2000000001c */
[-C--:B------:R-:W-:Y:S01]  /*13a0*/  FFMA R11, R21, R34.reuse, R11 ;  /* 0x00000022150b7223 */ /* 0x080fe2000000000b */
[C---:B------:R-:W-:Y:S01]  /*13b0*/  FFMA R42, R13.reuse, R33, R42 ;  /* 0x000000210d2a7223 */ /* 0x040fe2000000002a */
[----:B------:R-:W-:Y:S01]  /*13c0*/  FFMA R9, R13, R35, R9 ;  /* 0x000000230d097223 */ /* 0x000fe20000000009 */
[-C--:B------:R-:W-:Y:S01]  /*13d0*/  FFMA R49, R29, R33.reuse, R49 ;  /* 0x000000211d317223 */ /* 0x080fe20000000031 */
[C---:B------:R-:W-:Y:S01]  /*13e0*/  FFMA R46, R21.reuse, R33, R46 ;  /* 0x00000021152e7223 */ /* 0x040fe2000000002e */
[----:B------:R-:W-:Y:S01]  /*13f0*/  FFMA R10, R21, R35, R10 ;  /* 0x00000023150a7223 */ /* 0x000fe2000000000a */
[C---:B------:R-:W-:Y:S01]  /*1400*/  FFMA R45, R17.reuse, R33, R45 ;  /* 0x00000021112d7223 */ /* 0x040fe2000000002d */
[C---:B------:R-:W-:Y:S01]  /*1410*/  FFMA R12, R17.reuse, R34, R12 ;  /* 0x00000022110c7223 */ /* 0x040fe2000000000c */
[----:B------:R-:W-:Y:S01]  /*1420*/  FFMA R16, R17, R35, R16 ;  /* 0x0000002311107223 */ /* 0x000fe20000000010 */
[-C--:B-1----:R-:W-:Y:S01]  /*1430*/  FFMA R43, R14, R38.reuse, R43 ;  /* 0x000000260e2b7223 */ /* 0x082fe2000000002b */
[CC--:B------:R-:W-:Y:S01]  /*1440*/  FFMA R50, R30.reuse, R38.reuse, R50 ;  /* 0x000000261e327223 */ /* 0x0c0fe20000000032 */
[----:B------:R-:W-:Y:S01]  /*1450*/  FFMA R28, R30, R39, R28 ;  /* 0x000000271e1c7223 */ /* 0x000fe2000000001c */
[----:B------:R-:W-:Y:S01]  /*1460*/  FFMA R11, R22, R38, R11 ;  /* 0x00000026160b7223 */ /* 0x000fe2000000000b */
[----:B------:R-:W-:Y:S01]  /*1470*/  FFMA R40, R36, R14, R40 ;  /* 0x0000000e24287223 */ /* 0x000fe20000000028 */
[C---:B------:R-:W-:Y:S01]  /*1480*/  FFMA R42, R14.reuse, R37, R42 ;  /* 0x000000250e2a7223 */ /* 0x040fe2000000002a */
[----:B------:R-:W-:Y:S01]  /*1490*/  FFMA R9, R14, R39, R9 ;  /* 0x000000270e097223 */ /* 0x000fe20000000009 */
        /* <DEDUP_REMOVED lines=197> */
[----:B------:R-:W-:Y:S01]  /*20f0*/  FFMA R28, R29, R35, R28 ;  /* 0x000000231d1c7223 */ /* 0x000fe2000000001c */
[C---:B------:R-:W-:Y:S01]  /*2100*/  FFMA R42, R13.reuse, R33, R42 ;  /* 0x000000210d2a7223 */ /* 0x040fe2000000002a */
[CC--:B------:R-:W-:Y:S01]  /*2110*/  FFMA R43, R13.reuse, R34.reuse, R43 ;  /* 0x000000220d2b7223 */ /* 0x0c0fe2000000002b */
[----:B------:R-:W-:Y:S01]  /*2120*/  FFMA R9, R13, R35, R9 ;  /* 0x000000230d097223 */ /* 0x000fe20000000009 */
[C---:B------:R-:W-:Y:S01]  /*2130*/  FFMA R49, R29.reuse, R33, R49 ;  /* 0x000000211d317223 */ /* 0x040fe20000000031 */
[-C--:B------:R-:W-:Y:S01]  /*2140*/  FFMA R50, R29, R34.reuse, R50 ;  /* 0x000000221d327223 */ /* 0x080fe20000000032 */
[-C--:B------:R-:W-:Y:S01]  /*2150*/  FFMA R11, R21, R34.reuse, R11 ;  /* 0x00000022150b7223 */ /* 0x080fe2000000000b */
[----:B------:R-:W-:Y:S01]  /*2160*/  FFMA R16, R17, R35, R16 ;  /* 0x0000002311107223 */ /* 0x000fe20000000010 */
[C---:B------:R-:W-:Y:S01]  /*2170*/  FFMA R46, R21.reuse, R33, R46 ;  /* 0x00000021152e7223 */ /* 0x040fe2000000002e */
[----:B------:R-:W-:Y:S01]  /*2180*/  FFMA R10, R21, R35, R10 ;  /* 0x00000023150a7223 */ /* 0x000fe2000000000a */
[C---:B------:R-:W-:Y:S01]  /*2190*/  FFMA R45, R17.reuse, R33, R45 ;  /* 0x00000021112d7223 */ /* 0x040fe2000000002d */
[----:B------:R-:W-:Y:S01]  /*21a0*/  FFMA R12, R17, R34, R12 ;  /* 0x00000022110c7223 */ /* 0x000fe2000000000c */
[----:B-1----:R-:W-:Y:S01]  /*21b0*/  FFMA R28, R30, R39, R28 ;  /* 0x000000271e1c7223 */ /* 0x002fe2000000001c */
[----:B------:R-:W-:Y:S01]  /*21c0*/  FFMA R40, R36, R14, R40 ;  /* 0x0000000e24287223 */ /* 0x000fe20000000028 */
[C---:B------:R-:W-:Y:S01]  /*21d0*/  FFMA R42, R14.reuse, R37, R42 ;  /* 0x000000250e2a7223 */ /* 0x040fe2000000002a */
[C---:B------:R-:W-:Y:S01]  /*21e0*/  FFMA R43, R14.reuse, R38, R43 ;  /* 0x000000260e2b7223 */ /* 0x040fe2000000002b */
[----:B------:R-:W-:Y:S01]  /*21f0*/  FFMA R9, R14, R39, R9 ;  /* 0x000000270e097223 */ /* 0x000fe20000000009 */
[----:B------:R-:W-:Y:S01]  /*2200*/  FFMA R48, R36, R30, R48 ;  /* 0x0000001e24307223 */ /* 0x000fe20000000030 */
[C---:B------:R-:W-:Y:S01]  /*2210*/  FFMA R49, R30.reuse, R37, R49 ;  /* 0x000000251e317223 */ /* 0x040fe20000000031 */
[-C--:B------:R-:W-:Y:S01]  /*2220*/  FFMA R50, R30, R38.reuse, R50 ;  /* 0x000000261e327223 */ /* 0x080fe20000000032 */
[----:B------:R-:W-:Y:S01]  /*2230*/  FFMA R11, R22, R38, R11 ;  /* 0x00000026160b7223 */ /* 0x000fe2000000000b */
[----:B------:R-:W-:Y:S01]  /*2240*/  FFMA R16, R18, R39, R16 ;  /* 0x0000002712107223 */ /* 0x000fe20000000010 */
[----:B------:R-:W-:Y:S01]  /*2250*/  FFMA R44, R36, R22, R44 ;  /* 0x00000016242c7223 */ /* 0x000fe2000000002c */
[C---:B------:R-:W-:Y:S01]  /*2260*/  FFMA R46, R22.reuse, R37, R46 ;  /* 0x00000025162e7223 */ /* 0x040fe2000000002e */
[----:B------:R-:W-:Y:S01]  /*2270*/  FFMA R10, R22, R39, R10 ;  /* 0x00000027160a7223 */ /* 0x000fe2000000000a */
[----:B------:R-:W-:Y:S01]  /*2280*/  FFMA R32, R36, R18, R32 ;  /* 0x0000001224207223 */ /* 0x000fe20000000020 */
        /* <DEDUP_REMOVED lines=10> */
[----:B------:R-:W-:Y:S01]  /*2330*/  LDS.128 R12, [R2+0x60] ;  /* 0x00006000020c7984 */ /* 0x000fe20000000c00 */
[C---:B------:R-:W-:Y:S01]  /*2340*/  FFMA R44, R24.reuse, R23, R44 ;  /* 0x00000017182c7223 */ /* 0x040fe2000000002c */
[C---:B------:R-:W-:Y:S01]  /*2350*/  FFMA R46, R23.reuse, R25, R46 ;  /* 0x00000019172e7223 */ /* 0x040fe2000000002e */
[CC--:B------:R-:W-:Y:S01]  /*2360*/  FFMA R11, R23.reuse, R26.reuse, R11 ;  /* 0x0000001a170b7223 */ /* 0x0c0fe2000000000b */
[----:B------:R-:W0:Y:S01]  /*2370*/  LDS.128 R28, [R7+0xd80] ;  /* 0x000d8000071c7984 */ /* 0x000e220000000c00 */
[----:B------:R-:W-:Y:S01]  /*2380*/  FFMA R10, R23, R27, R10 ;  /* 0x0000001b170a7223 */ /* 0x000fe2000000000a */
[----:B------:R-:W-:Y:S01]  /*2390*/  FFMA R32, R24, R19, R32 ;  /* 0x0000001318207223 */ /* 0x000fe20000000020 */
[C---:B------:R-:W-:Y:S01]  /*23a0*/  FFMA R45, R19.reuse, R25, R45 ;  /* 0x00000019132d7223 */ /* 0x040fe2000000002d */
[C---:B------:R-:W-:Y:S01]  /*23b0*/  FFMA R34, R19.reuse, R26, R38 ;  /* 0x0000001a13227223 */ /* 0x040fe20000000026 */
[----:B------:R-:W-:Y:S01]  /*23c0*/  FFMA R35, R19, R27, R16 ;  /* 0x0000001b13237223 */ /* 0x000fe20000000010 */
        /* <DEDUP_REMOVED lines=10> */
[C---:B------:R-:W-:Y:S01]  /*2470*/  FFMA R50, R20.reuse, R30, R50 ;  /* 0x0000001e14327223 */ /* 0x040fe20000000032 */
[----:B------:R-:W-:Y:S01]  /*2480*/  FFMA R33, R20, R31, R33 ;  /* 0x0000001f14217223 */ /* 0x000fe20000000021 */
[C---:B--2---:R-:W-:Y:S01]  /*2490*/  FFMA R44, R24.reuse, R28, R44 ;  /* 0x0000001c182c7223 */ /* 0x044fe2000000002c */
[C---:B------:R-:W-:Y:S01]  /*24a0*/  FFMA R46, R24.reuse, R29, R46 ;  /* 0x0000001d182e7223 */ /* 0x040fe2000000002e */
[C---:B------:R-:W-:Y:S01]  /*24b0*/  FFMA R11, R24.reuse, R30, R11 ;  /* 0x0000001e180b7223 */ /* 0x040fe2000000000b */
[----:B------:R-:W-:Y:S01]  /*24c0*/  FFMA R10, R24, R31, R10 ;  /* 0x0000001f180a7223 */ /* 0x000fe2000000000a */
[C---:B---3--:R-:W-:Y:S01]  /*24d0*/  FFMA R32, R16.reuse, R28, R32 ;  /* 0x0000001c10207223 */ /* 0x048fe20000000020 */
[C---:B------:R-:W-:Y:S01]  /*24e0*/  FFMA R45, R16.reuse, R29, R45 ;  /* 0x0000001d102d7223 */ /* 0x040fe2000000002d */
[C---:B------:R-:W-:Y:S01]  /*24f0*/  FFMA R12, R16.reuse, R30, R34 ;  /* 0x0000001e100c7223 */ /* 0x040fe20000000022 */
[----:B------:R-:W-:-:S02]  /*2500*/  FFMA R16, R16, R31, R35 ;  /* 0x0000001f10107223 */ /* 0x000fc40000000023 */
[----:B------:R-:W0:Y:S01]  /*2510*/  LDS.128 R28, [R7+0xea0] ;  /* 0x000ea000071c7984 */ /* 0x000e220000000c00 */
[C---:B----4-:R-:W-:Y:S01]  /*2520*/  FFMA R40, R36.reuse, R13, R40 ;  /* 0x0000000d24287223 */ /* 0x050fe20000000028 */
[C---:B------:R-:W-:Y:S01]  /*2530*/  FFMA R48, R36.reuse, R21, R48 ;  /* 0x0000001524307223 */ /* 0x040fe20000000030 */
[C---:B------:R-:W-:Y:S01]  /*2540*/  FFMA R49, R21.reuse, R37, R49 ;  /* 0x0000002515317223 */ /* 0x040fe20000000031 */
[CC--:B------:R-:W-:Y:S01]  /*2550*/  FFMA R50, R21.reuse, R38.reuse, R50 ;  /* 0x0000002615327223 */ /* 0x0c0fe20000000032 */
[C---:B------:R-:W-:Y:S01]  /*2560*/  FFMA R44, R36.reuse, R25, R44 ;  /* 0x00000019242c7223 */ /* 0x040fe2000000002c */
[----:B------:R-:W-:Y:S01]  /*2570*/  FFMA R21, R21, R39, R33 ;  /* 0x0000002715157223 */ /* 0x000fe20000000021 */
[----:B------:R-:W-:Y:S02]  /*2580*/  FFMA R36, R36, R17, R32 ;  /* 0x0000001124247223 */ /* 0x000fe40000000020 */
[----:B------:R-:W1:Y:S01]  /*2590*/  LDS.128 R32, [R7+0xf30] ;  /* 0x000f300007207984 */ /* 0x000e620000000c00 */
[-C--:B------:R-:W-:Y:S01]  /*25a0*/  FFMA R12, R17, R38.reuse, R12 ;  /* 0x00000026110c7223 */ /* 0x080fe2000000000c */
[C---:B------:R-:W-:Y:S01]  /*25b0*/  FFMA R42, R13.reuse, R37, R42 ;  /* 0x000000250d2a7223 */ /* 0x040fe2000000002a */
[CC--:B------:R-:W-:Y:S01]  /*25c0*/  FFMA R43, R13.reuse, R38.reuse, R43 ;  /* 0x000000260d2b7223 */ /* 0x0c0fe2000000002b */
[----:B------:R-:W-:Y:S01]  /*25d0*/  FFMA R9, R13, R39, R9 ;  /* 0x000000270d097223 */ /* 0x000fe20000000009 */
[C---:B------:R-:W-:Y:S01]  /*25e0*/  FFMA R45, R17.reuse, R37, R45 ;  /* 0x00000025112d7223 */ /* 0x040fe2000000002d */
[----:B------:R-:W-:Y:S01]  /*25f0*/  FFMA R16, R17, R39, R16 ;  /* 0x0000002711107223 */ /* 0x000fe20000000010 */
[C---:B------:R-:W-:Y:S01]  /*2600*/  FFMA R46, R25.reuse, R37, R46 ;  /* 0x00000025192e7223 */ /* 0x040fe2000000002e */
[C---:B------:R-:W-:Y:S01]  /*2610*/  FFMA R11, R25.reuse, R38, R11 ;  /* 0x00000026190b7223 */ /* 0x040fe2000000000b */
[----:B------:R-:W-:Y:S01]  /*2620*/  FFMA R10, R25, R39, R10 ;  /* 0x00000027190a7223 */ /* 0x000fe2000000000a */
[C---:B0-----:R-:W-:Y:S01]  /*2630*/  FFMA R40, R28.reuse, R14, R40 ;  /* 0x0000000e1c287223 */ /* 0x041fe20000000028 */
[C---:B------:R-:W-:Y:S01]  /*2640*/  FFMA R48, R28.reuse, R22, R48 ;  /* 0x000000161c307223 */ /* 0x040fe20000000030 */
[C---:B------:R-:W-:Y:S01]  /*2650*/  FFMA R44, R28.reuse, R26, R44 ;  /* 0x0000001a1c2c7223 */ /* 0x040fe2000000002c */
[----:B------:R-:W-:Y:S01]  /*2660*/  FFMA R13, R28, R18, R36 ;  /* 0x000000121c0d7223 */ /* 0x000fe20000000024 */
[-C--:B------:R-:W-:Y:S01]  /*2670*/  FFMA R12, R18, R30.reuse, R12 ;  /* 0x0000001e120c7223 */ /* 0x080fe2000000000c */
[C---:B------:R-:W-:Y:S01]  /*2680*/  FFMA R42, R14.reuse, R29, R42 ;  /* 0x0000001d0e2a7223 */ /* 0x040fe2000000002a */
[C---:B------:R-:W-:Y:S01]  /*2690*/  FFMA R43, R14.reuse, R30, R43 ;  /* 0x0000001e0e2b7223 */ /* 0x040fe2000000002b */
[----:B------:R-:W-:Y:S01]  /*26a0*/  FFMA R9, R14, R31, R9 ;  /* 0x0000001f0e097223 */ /* 0x000fe20000000009 */
[C---:B------:R-:W-:Y:S01]  /*26b0*/  FFMA R45, R18.reuse, R29, R45 ;  /* 0x0000001d122d7223 */ /* 0x040fe2000000002d */
[----:B------:R-:W-:Y:S01]  /*26c0*/  FFMA R16, R18, R31, R16 ;  /* 0x0000001f12107223 */ /* 0x000fe20000000010 */
[C---:B-1----:R-:W-:Y:S01]  /*26d0*/  FFMA R40, R32.reuse, R15, R40 ;  /* 0x0000000f20287223 */ /* 0x042fe20000000028 */
[C---:B------:R-:W-:Y:S01]  /*26e0*/  FFMA R48, R32.reuse, R23, R48 ;  /* 0x0000001720307223 */ /* 0x040fe20000000030 */
[C---:B------:R-:W-:Y:S01]  /*26f0*/  FFMA R44, R32.reuse, R27, R44 ;  /* 0x0000001b202c7223 */ /* 0x040fe2000000002c */
[C---:B------:R-:W-:Y:S01]  /*2700*/  FFMA R42, R15.reuse, R33, R42 ;  /* 0x000000210f2a7223 */ /* 0x040fe2000000002a */
[CC--:B------:R-:W-:Y:S01]  /*2710*/  FFMA R43, R15.reuse, R34.reuse, R43 ;  /* 0x000000220f2b7223 */ /* 0x0c0fe2000000002b */
[----:B------:R-:W-:Y:S01]  /*2720*/  FFMA R9, R15, R35, R9 ;  /* 0x000000230f097223 */ /* 0x000fe20000000009 */
[----:B------:R-:W-:Y:S01]  /*2730*/  FFMA R32, R32, R19, R13 ;  /* 0x0000001320207223 */ /* 0x000fe2000000000d */
[----:B------:R-:W-:Y:S01]  /*2740*/  FFMA R18, R19, R34, R12 ;  /* 0x0000002213127223 */ /* 0x000fe2000000000c */
[----:B------:R-:W-:Y:S04]  /*2750*/  LDS.128 R36, [R7+0xfc0] ;  /* 0x000fc00007247984 */ /* 0x000fe80000000c00 */
[----:B------:R-:W0:Y:S01]  /*2760*/  LDS.128 R12, [R2+0x220] ;  /* 0x00022000020c7984 */ /* 0x000e220000000c00 */
[C---:B------:R-:W-:Y:S01]  /*2770*/  FFMA R21, R22.reuse, R31, R21 ;  /* 0x0000001f16157223 */ /* 0x040fe20000000015 */
[CC--:B------:R-:W-:Y:S01]  /*2780*/  FFMA R49, R22.reuse, R29.reuse, R49 ;  /* 0x0000001d16317223 */ /* 0x0c0fe20000000031 */
[-C--:B------:R-:W-:Y:S01]  /*2790*/  FFMA R50, R22, R30.reuse, R50 ;  /* 0x0000001e16327223 */ /* 0x080fe20000000032 */
[C---:B------:R-:W-:Y:S01]  /*27a0*/  FFMA R46, R26.reuse, R29, R46 ;  /* 0x0000001d1a2e7223 */ /* 0x040fe2000000002e */
[C---:B------:R-:W-:Y:S01]  /*27b0*/  FFMA R11, R26.reuse, R30, R11 ;  /* 0x0000001e1a0b7223 */ /* 0x040fe2000000000b */
[----:B------:R-:W-:Y:S01]  /*27c0*/  FFMA R10, R26, R31, R10 ;  /* 0x0000001f1a0a7223 */ /* 0x000fe2000000000a */
[C---:B------:R-:W-:Y:S01]  /*27d0*/  FFMA R49, R23.reuse, R33, R49 ;  /* 0x0000002117317223 */ /* 0x040fe20000000031 */
[CC--:B------:R-:W-:Y:S01]  /*27e0*/  FFMA R50, R23.reuse, R34.reuse, R50 ;  /* 0x0000002217327223 */ /* 0x0c0fe20000000032 */
[----:B------:R-:W-:Y:S01]  /*27f0*/  FFMA R17, R23, R35, R21 ;  /* 0x0000002317117223 */ /* 0x000fe20000000015 */
[C---:B------:R-:W-:Y:S01]  /*2800*/  FFMA R46, R27.reuse, R33, R46 ;  /* 0x000000211b2e7223 */ /* 0x040fe2000000002e */
[----:B------:R-:W1:Y:S01]  /*2810*/  LDS.128 R20, [R2+0x190] ;  /* 0x0001900002147984 */ /* 0x000e620000000c00 */
[C---:B------:R-:W-:Y:S01]  /*2820*/  FFMA R11, R27.reuse, R34, R11 ;  /* 0x000000221b0b7223 */ /* 0x040fe2000000000b */
[----:B------:R-:W-:-:S02]  /*2830*/  FFMA R10, R27, R35, R10 ;  /* 0x000000231b0a7223 */ /* 0x000fc4000000000a */
[----:B------:R-:W2:Y:S01]  /*2840*/  LDS.128 R28, [R2+0x70] ;  /* 0x00007000021c7984 */ /* 0x000ea20000000c00 */
[C---:B------:R-:W-:Y:S01]  /*2850*/  FFMA R45, R19.reuse, R33, R45 ;  /* 0x00000021132d7223 */ /* 0x040fe2000000002d */
[----:B------:R-:W-:Y:S02]  /*2860*/  FFMA R16, R19, R35, R16 ;  /* 0x0000002313107223 */ /* 0x000fe40000000010 */
[----:B------:R-:W3:Y:S01]  /*2870*/  LDS.128 R24, [R2+0x100] ;  /* 0x0001000002187984 */ /* 0x000ee20000000c00 */
[----:B0-----:R-:W-:-:S03]  /*2880*/  FFMA R19, R12, R36, R32 ;  /* 0x000000240c137223 */ /* 0x001fc60000000020 */
[----:B------:R-:W0:Y:S01]  /*2890*/  LDS.128 R32, [R7+0x1050] ;  /* 0x0010500007207984 */ /* 0x000e220000000c00 */
[-C--:B------:R-:W-:Y:S01]  /*28a0*/  FFMA R45, R12, R37.reuse, R45 ;  /* 0x000000250c2d7223 */ /* 0x080fe2000000002d */
[C---:B-1----:R-:W-:Y:S01]  /*28b0*/  FFMA R44, R20.reuse, R36, R44 ;  /* 0x00000024142c7223 */ /* 0x042fe2000000002c */
[C---:B------:R-:W-:Y:S01]  /*28c0*/  FFMA R46, R20.reuse, R37, R46 ;  /* 0x00000025142e7223 */ /* 0x040fe2000000002e */
[CC--:B------:R-:W-:Y:S01]  /*28d0*/  FFMA R11, R20.reuse, R38.reuse, R11 ;  /* 0x00000026140b7223 */ /* 0x0c0fe2000000000b */
[----:B------:R-:W-:Y:S01]  /*28e0*/  FFMA R10, R20, R39, R10 ;  /* 0x00000027140a7223 */ /* 0x000fe2000000000a */
        /* <DEDUP_REMOVED lines=8> */
[-C--:B------:R-:W-:Y:S01]  /*2970*/  FFMA R17, R24, R39.reuse, R17 ;  /* 0x0000002718117223 */ /* 0x080fe20000000011 */
[----:B------:R-:W-:-:S02]  /*2980*/  FFMA R12, R12, R39, R16 ;  /* 0x000000270c0c7223 */ /* 0x000fc40000000010 */
[----:B------:R-:W1:Y:S01]  /*2990*/  LDS.128 R36, [R7+0x10e0] ;  /* 0x0010e00007247984 */ /* 0x000e620000000c00 */
[C---:B0-----:R-:W-:Y:S01]  /*29a0*/  FFMA R40, R32.reuse, R29, R40 ;  /* 0x0000001d20287223 */ /* 0x041fe20000000028 */
[C---:B------:R-:W-:Y:S01]  /*29b0*/  FFMA R48, R32.reuse, R25, R48 ;  /* 0x0000001920307223 */ /* 0x040fe20000000030 */
[C---:B------:R-:W-:Y:S01]  /*29c0*/  FFMA R49, R25.reuse, R33, R49 ;  /* 0x0000002119317223 */ /* 0x040fe20000000031 */
[CC--:B------:R-:W-:Y:S01]  /*29d0*/  FFMA R50, R25.reuse, R34.reuse, R50 ;  /* 0x0000002219327223 */ /* 0x0c0fe20000000032 */
[C---:B------:R-:W-:Y:S01]  /*29e0*/  FFMA R44, R32.reuse, R21, R44 ;  /* 0x00000015202c7223 */ /* 0x040fe2000000002c */
[----:B------:R-:W-:Y:S01]  /*29f0*/  FFMA R25, R25, R35, R17 ;  /* 0x0000002319197223 */ /* 0x000fe20000000011 */
[----:B------:R-:W-:Y:S02]  /*2a00*/  FFMA R32, R32, R13, R19 ;  /* 0x0000000d20207223 */ /* 0x000fe40000000013 */
[----:B------:R-:W0:Y:S01]  /*2a10*/  LDS.128 R16, [R7+0x1170] ;  /* 0x0011700007107984 */ /* 0x000e220000000c00 */
[C---:B------:R-:W-:Y:S01]  /*2a20*/  FFMA R45, R13.reuse, R33, R45 ;  /* 0x000000210d2d7223 */ /* 0x040fe2000000002d */
[C---:B------:R-:W-:Y:S01]  /*2a30*/  FFMA R20, R13.reuse, R34, R20 ;  /* 0x000000220d147223 */ /* 0x040fe20000000014 */
[----:B------:R-:W-:-:S02]  /*2a40*/  FFMA R13, R13, R35, R12 ;  /* 0x000000230d0d7223 */ /* 0x000fc4000000000c */
[----:B------:R-:W2:Y:S01]  /*2a50*/  LDC R12, c[0x0][0x39c] ;  /* 0x0000e700ff0c7b82 */ /* 0x000ea20000000800 */
[----:B------:R-:W-:Y:S01]  /*2a60*/  UIADD3 UR4, UPT, UPT, UR4, 0x20, URZ ;  /* 0x0000002004047890 */ /* 0x000fe2000fffe0ff */
[----:B------:R-:W-:-:S03]  /*2a70*/  FFMA R9, R29, R35, R9 ;  /* 0x000000231d097223 */ /* 0x000fc60000000009 */
[----:B------:R-:W-:Y:S01]  /*2a80*/  UISETP.GE.AND UP0, UPT, UR4, UR10, UPT ;  /* 0x0000000a0400728c */ /* 0x000fe2000bf06270 */
[CC--:B------:R-:W-:Y:S01]  /*2a90*/  FFMA R42, R29.reuse, R33.reuse, R42 ;  /* 0x000000211d2a7223 */ /* 0x0c0fe2000000002a */
[-C--:B------:R-:W-:Y:S01]  /*2aa0*/  FFMA R43, R29, R34.reuse, R43 ;  /* 0x000000221d2b7223 */ /* 0x080fe2000000002b */
[C---:B------:R-:W-:Y:S01]  /*2ab0*/  FFMA R46, R21.reuse, R33, R46 ;  /* 0x00000021152e7223 */ /* 0x040fe2000000002e */
[C---:B------:R-:W-:Y:S01]  /*2ac0*/  FFMA R11, R21.reuse, R34, R11 ;  /* 0x00000022150b7223 */ /* 0x040fe2000000000b */
[----:B------:R-:W-:Y:S01]  /*2ad0*/  FFMA R10, R21, R35, R10 ;  /* 0x00000023150a7223 */ /* 0x000fe2000000000a */
[C---:B-1----:R-:W-:Y:S01]  /*2ae0*/  FFMA R40, R36.reuse, R30, R40 ;  /* 0x0000001e24287223 */ /* 0x042fe20000000028 */
[C---:B------:R-:W-:Y:S01]  /*2af0*/  FFMA R48, R36.reuse, R26, R48 ;  /* 0x0000001a24307223 */ /* 0x040fe20000000030 */
[----:B------:R-:W-:Y:S01]  /*2b00*/  FFMA R33, R36, R22, R44 ;  /* 0x0000001624217223 */ /* 0x000fe2000000002c */
[----:B------:R-:W-:Y:S01]  /*2b10*/  FFMA R9, R30, R39, R9 ;  /* 0x000000271e097223 */ /* 0x000fe20000000009 */
[----:B------:R-:W-:Y:S01]  /*2b20*/  FFMA R36, R36, R14, R32 ;  /* 0x0000000e24247223 */ /* 0x000fe20000000020 */
[CC--:B------:R-:W-:Y:S01]  /*2b30*/  FFMA R45, R14.reuse, R37.reuse, R45 ;  /* 0x000000250e2d7223 */ /* 0x0c0fe2000000002d */
[-C--:B------:R-:W-:Y:S01]  /*2b40*/  FFMA R20, R14, R38.reuse, R20 ;  /* 0x000000260e147223 */ /* 0x080fe20000000014 */
[CC--:B------:R-:W-:Y:S01]  /*2b50*/  FFMA R42, R30.reuse, R37.reuse, R42 ;  /* 0x000000251e2a7223 */ /* 0x0c0fe2000000002a */
[-C--:B------:R-:W-:Y:S01]  /*2b60*/  FFMA R43, R30, R38.reuse, R43 ;  /* 0x000000261e2b7223 */ /* 0x080fe2000000002b */
[C---:B------:R-:W-:Y:S01]  /*2b70*/  FFMA R49, R26.reuse, R37, R49 ;  /* 0x000000251a317223 */ /* 0x040fe20000000031 */
[CC--:B------:R-:W-:Y:S01]  /*2b80*/  FFMA R50, R26.reuse, R38.reuse, R50 ;  /* 0x000000261a327223 */ /* 0x0c0fe20000000032 */
[----:B------:R-:W-:Y:S01]  /*2b90*/  FFMA R25, R26, R39, R25 ;  /* 0x000000271a197223 */ /* 0x000fe20000000019 */
[C---:B------:R-:W-:Y:S01]  /*2ba0*/  FFMA R46, R22.reuse, R37, R46 ;  /* 0x00000025162e7223 */ /* 0x040fe2000000002e */
[C---:B------:R-:W-:Y:S01]  /*2bb0*/  FFMA R11, R22.reuse, R38, R11 ;  /* 0x00000026160b7223 */ /* 0x040fe2000000000b */
[-C--:B------:R-:W-:Y:S01]  /*2bc0*/  FFMA R10, R22, R39.reuse, R10 ;  /* 0x00000027160a7223 */ /* 0x080fe2000000000a */
[----:B------:R-:W-:Y:S01]  /*2bd0*/  FFMA R14, R14, R39, R13 ;  /* 0x000000270e0e7223 */ /* 0x000fe2000000000d */
[----:B--2---:R-:W-:-:S02]  /*2be0*/  LEA R57, R12, R57, 0x5 ;  /* 0x000000390c397211 */ /* 0x004fc400078e28ff */
[C---:B------:R-:W-:Y:S02]  /*2bf0*/  LEA R56, R12.reuse, R56, 0x5 ;  /* 0x000000380c387211 */ /* 0x040fe400078e28ff */
[C---:B------:R-:W-:Y:S02]  /*2c00*/  LEA R55, R12.reuse, R55, 0x5 ;  /* 0x000000370c377211 */ /* 0x040fe400078e28ff */
[----:B------:R-:W-:Y:S01]  /*2c10*/  LEA R54, R12, R54, 0x5 ;  /* 0x000000360c367211 */ /* 0x000fe200078e28ff */
[C---:B0-----:R-:W-:Y:S01]  /*2c20*/  FFMA R44, R31.reuse, R19, R9 ;  /* 0x000000131f2c7223 */ /* 0x041fe20000000009 */
[C---:B------:R-:W-:Y:S01]  /*2c30*/  FFMA R40, R16.reuse, R31, R40 ;  /* 0x0000001f10287223 */ /* 0x040fe20000000028 */
[C---:B------:R-:W-:Y:S01]  /*2c40*/  FFMA R42, R31.reuse, R17, R42 ;  /* 0x000000111f2a7223 */ /* 0x040fe2000000002a */
[-C--:B------:R-:W-:Y:S01]  /*2c50*/  FFMA R43, R31, R18.reuse, R43 ;  /* 0x000000121f2b7223 */ /* 0x080fe2000000002b */
        /* <DEDUP_REMOVED lines=12> */
[----:B------:R-:W-:-:S02]  /*2d20*/  IADD3 R8, PT, PT, R8, 0x20, RZ ;  /* 0x0000002008087810 */ /* 0x000fc40007ffe0ff */
[----:B------:R-:W-:Y:S02]  /*2d30*/  IADD3 R6, PT, PT, R6, 0x20, RZ ;  /* 0x0000002006067810 */ /* 0x000fe40007ffe0ff */
[----:B------:R-:W-:Y:S02]  /*2d40*/  IADD3 R5, PT, PT, R5, 0x20, RZ ;  /* 0x0000002005057810 */ /* 0x000fe40007ffe0ff */
[----:B------:R-:W-:Y:S02]  /*2d50*/  IADD3 R4, PT, PT, R4, 0x20, RZ ;  /* 0x0000002004047810 */ /* 0x000fe40007ffe0ff */
[----:B------:R-:W-:Y:S02]  /*2d60*/  IADD3 R0, PT, PT, R0, 0x20, RZ ;  /* 0x0000002000007810 */ /* 0x000fe40007ffe0ff */
[----:B------:R-:W-:Y:S02]  /*2d70*/  IADD3 R3, PT, PT, R3, 0x20, RZ ;  /* 0x0000002003037810 */ /* 0x000fe40007ffe0ff */
[----:B------:R-:W-:-:S02]  /*2d80*/  IADD3 R51, PT, PT, R51, 0x20, RZ ;  /* 0x0000002033337810 */ /* 0x000fc40007ffe0ff */
[----:B------:R-:W-:Y:S02]  /*2d90*/  IADD3 R52, PT, PT, R52, 0x20, RZ ;  /* 0x0000002034347810 */ /* 0x000fe40007ffe0ff */
[----:B------:R-:W-:Y:S01]  /*2da0*/  IADD3 R53, PT, PT, R53, 0x20, RZ ;  /* 0x0000002035357810 */ /* 0x000fe20007ffe0ff */
[----:B------:R-:W-:Y:S06]  /*2db0*/  BAR.SYNC.DEFER_BLOCKING 0x0 ;  /* 0x0000000000007b1d */ /* 0x000fec0000010000 */
[----:B------:R-:W-:Y:S05]  /*2dc0*/  BRA.U !UP0, `(.L_x_1) ;  /* 0xffffffd508d07547 */ /* 0x000fea000b83ffff */
.L_x_0:
[----:B------:R-:W0:Y:S01]  /*2dd0*/  S2R R18, SR_TID.X ;  /* 0x0000000000127919 */ /* 0x000e220000002100 */
[----:B------:R-:W1:Y:S01]  /*2de0*/  S2UR UR11, SR_CTAID.X ;  /* 0x00000000000b79c3 */ /* 0x000e620000002500 */
[----:B------:R-:W2:Y:S01]  /*2df0*/  LDCU.64 UR12, c[0x0][0x398] ;  /* 0x00007300ff0c77ac */ /* 0x000ea20008000a00 */
[----:B------:R-:W3:Y:S01]  /*2e00*/  S2R R16, SR_TID.Y ;  /* 0x0000000000107919 */ /* 0x000ee20000002200 */
[----:B------:R-:W4:Y:S05]  /*2e10*/  LDCU.64 UR4, c[0x0][0x390] ;  /* 0x00007200ff0477ac */ /* 0x000f2a0008000a00 */
[----:B------:R-:W5:Y:S01]  /*2e20*/  S2UR UR15, SR_CTAID.Y ;  /* 0x00000000000f79c3 */ /* 0x000f620000002600 */
[----:B-1----:R-:W-:-:S06]  /*2e30*/  USHF.L.U32 UR9, UR11, 0x5, URZ ;  /* 0x000000050b097899 */ /* 0x002fcc00080006ff */
[----:B0-----:R-:W-:Y:S01]  /*2e40*/  LEA R18, R18, UR9, 0x2 ;  /* 0x0000000912127c11 */ /* 0x001fe2000f8e10ff */
[----:B-----5:R-:W-:-:S03]  /*2e50*/  USHF.L.U32 UR14, UR15, 0x5, URZ ;  /* 0x000000050f0e7899 */ /* 0x020fc600080006ff */
[C---:B--2---:R-:W-:Y:S02]  /*2e60*/  ISETP.GE.AND P2, PT, R18.reuse, UR13, PT ;  /* 0x0000000d12007c0c */ /* 0x044fe4000bf46270 */
[----:B------:R-:W-:Y:S02]  /*2e70*/  IADD3 R4, PT, PT, R18, 0x1, RZ ;  /* 0x0000000112047810 */ /* 0x000fe40007ffe0ff */
[----:B---3--:R-:W-:Y:S02]  /*2e80*/  LEA R16, R16, UR14, 0x2 ;  /* 0x0000000e10107c11 */ /* 0x008fe4000f8e10ff */
[----:B------:R-:W-:Y:S02]  /*2e90*/  ISETP.GE.AND P3, PT, R4, UR13, PT ;  /* 0x0000000d04007c0c */ /* 0x000fe4000bf66270 */
[C---:B------:R-:W-:Y:S01]  /*2ea0*/  ISETP.GE.OR P1, PT, R16.reuse, UR12, P2 ;  /* 0x0000000c10007c0c */ /* 0x040fe20009726670 */
[C---:B------:R-:W-:Y:S01]  /*2eb0*/  IMAD R0, R16.reuse, UR13, RZ ;  /* 0x0000000d10007c24 */ /* 0x040fe2000f8e02ff */
[----:B------:R-:W-:-:S02]  /*2ec0*/  IADD3 R15, PT, PT, R16, 0x1, RZ ;  /* 0x00000001100f7810 */ /* 0x000fc40007ffe0ff */
[----:B------:R-:W-:Y:S02]  /*2ed0*/  SHF.R.S32.HI R17, RZ, 0x1f, R18 ;  /* 0x0000001fff117819 */ /* 0x000fe40000011412 */
[----:B------:R-:W-:Y:S02]  /*2ee0*/  ISETP.GE.OR P6, PT, R15, UR12, P2 ;  /* 0x0000000c0f007c0c */ /* 0x000fe400097c6670 */
[----:B------:R-:W-:Y:S02]  /*2ef0*/  IADD3 R12, PT, PT, R18, 0x2, RZ ;  /* 0x00000002120c7810 */ /* 0x000fe40007ffe0ff */
[----:B------:R-:W-:-:S03]  /*2f00*/  ISETP.GE.OR P5, PT, R16, UR12, P3 ;  /* 0x0000000c10007c0c */ /* 0x000fc60009fa6670 */
[----:B------:R-:W0:Y:S01]  /*2f10*/  @!P1 LDC.64 R2, c[0x0][0x390] ;  /* 0x0000e400ff029b82 */ /* 0x000e220000000a00 */
[----:B------:R-:W-:-:S07]  /*2f20*/  @!P1 IADD3 R5, PT, PT, R18, R0, RZ ;  /* 0x0000000012059210 */ /* 0x000fce0007ffe0ff */
[----:B------:R-:W1:Y:S01]  /*2f30*/  @!P6 LDC.64 R6, c[0x0][0x390] ;  /* 0x0000e400ff06eb82 */ /* 0x000e620000000a00 */
[----:B0-----:R-:W-:Y:S01]  /*2f40*/  @!P1 IMAD.WIDE R2, R5, 0x4, R2 ;  /* 0x0000000405029825 */ /* 0x001fe200078e0202 */
[----:B------:R-:W-:-:S04]  /*2f50*/  IADD3 R5, P0, PT, R18, R0, RZ ;  /* 0x0000000012057210 */ /* 0x000fc80007f1e0ff */
[----:B------:R-:W-:Y:S01]  /*2f60*/  LEA.HI.X.SX32 R8, R0, R17, 0x1, P0 ;  /* 0x0000001100087211 */ /* 0x000fe200000f0eff */
[----:B------:R0:W-:Y:S01]  /*2f70*/  @!P1 STG.E desc[UR6][R2.64], R40 ;  /* 0x0000002802009986 */ /* 0x0001e2000c101906 */
[C---:B----4-:R-:W-:Y:S02]  /*2f80*/  LEA R4, P4, R5.reuse, UR4, 0x2 ;  /* 0x0000000405047c11 */ /* 0x050fe4000f8810ff */
[----:B------:R-:W-:Y:S02]  /*2f90*/  ISETP.GE.AND P0, PT, R12, UR13, PT ;  /* 0x0000000d0c007c0c */ /* 0x000fe4000bf06270 */
[----:B------:R-:W-:Y:S02]  /*2fa0*/  IADD3 R12, PT, PT, R18, 0x3, RZ ;  /* 0x00000003120c7810 */ /* 0x000fe40007ffe0ff */
[----:B------:R-:W-:Y:S02]  /*2fb0*/  LEA.HI.X R5, R5, UR5, R8, 0x2, P4 ;  /* 0x0000000505057c11 */ /* 0x000fe4000a0f1408 */
[----:B------:R-:W-:-:S02]  /*2fc0*/  ISETP.GE.OR P4, PT, R16, UR12, P0 ;  /* 0x0000000c10007c0c */ /* 0x000fc40008786670 */
[----:B------:R-:W-:Y:S01]  /*2fd0*/  ISETP.GE.AND P1, PT, R12, UR13, PT ;  /* 0x0000000d0c007c0c */ /* 0x000fe2000bf26270 */
[----:B------:R-:W-:Y:S01]  /*2fe0*/  @!P5 STG.E desc[UR6][R4.64+0x4], R42 ;  /* 0x0000042a0400d986 */ /* 0x000fe2000c101906 */
[----:B------:R-:W-:Y:S02]  /*2ff0*/  IADD3 R0, PT, PT, R0, UR13, RZ ;  /* 0x0000000d00007c10 */ /* 0x000fe4000fffe0ff */
[C---:B------:R-:W-:Y:S02]  /*3000*/  ISETP.GE.OR P5, PT, R16.reuse, UR12, P1 ;  /* 0x0000000c10007c0c */ /* 0x040fe40008fa6670 */
[----:B------:R-:W-:Y:S02]  /*3010*/  IADD3 R8, PT, PT, R16, 0x2, RZ ;  /* 0x0000000210087810 */ /* 0x000fe40007ffe0ff */
[----:B------:R-:W-:Y:S02]  /*3020*/  @!P6 IADD3 R13, PT, PT, R18, R0, RZ ;  /* 0x00000000120de210 */ /* 0x000fe40007ffe0ff */
[----:B------:R-:W-:Y:S01]  /*3030*/  IADD3 R16, PT, PT, R16, 0x3, RZ ;  /* 0x0000000310107810 */ /* 0x000fe20007ffe0ff */
[----:B------:R-:W-:Y:S01]  /*3040*/  @!P4 STG.E desc[UR6][R4.64+0x8], R43 ;  /* 0x0000082b0400c986 */ /* 0x000fe2000c101906 */
[----:B------:R-:W-:Y:S01]  /*3050*/  ISETP.GE.OR P4, PT, R8, UR12, P2 ;  /* 0x0000000c08007c0c */ /* 0x000fe20009786670 */
[----:B-1----:R-:W-:Y:S01]  /*3060*/  @!P6 IMAD.WIDE R6, R13, 0x4, R6 ;  /* 0x000000040d06e825 */ /* 0x002fe200078e0206 */
[----:B------:R-:W-:-:S03]  /*3070*/  ISETP.GE.OR P2, PT, R16, UR12, P2 ;  /* 0x0000000c10007c0c */ /* 0x000fc60009746670 */
[----:B------:R1:W-:Y:S01]  /*3080*/  @!P5 STG.E desc[UR6][R4.64+0xc], R44 ;  /* 0x00000c2c0400d986 */ /* 0x0003e2000c101906 */
[----:B0-----:R-:W-:-:S03]  /*3090*/  IADD3 R3, P5, PT, R18, R0, RZ ;  /* 0x0000000012037210 */ /* 0x001fc60007fbe0ff */
[----:B------:R0:W-:Y:S01]  /*30a0*/  @!P6 STG.E desc[UR6][R6.64], R48 ;  /* 0x000000300600e986 */ /* 0x0001e2000c101906 */
[----:B------:R-:W-:Y:S02]  /*30b0*/  ISETP.GE.OR P6, PT, R15, UR12, P3 ;  /* 0x0000000c0f007c0c */ /* 0x000fe40009fc6670 */
[C---:B------:R-:W-:Y:S01]  /*30c0*/  LEA.HI.X.SX32 R14, R0.reuse, R17, 0x1, P5 ;  /* 0x00000011000e7211 */ /* 0x040fe200028f0eff */
[----:B------:R-:W2:Y:S01]  /*30d0*/  @!P4 LDC.64 R12, c[0x0][0x390] ;  /* 0x0000e400ff0ccb82 */ /* 0x000ea20000000a00 */
[C---:B------:R-:W-:Y:S02]  /*30e0*/  LEA R2, P5, R3.reuse, UR4, 0x2 ;  /* 0x0000000403027c11 */ /* 0x040fe4000f8a10ff */
[----:B------:R-:W-:Y:S02]  /*30f0*/  IADD3 R0, PT, PT, R0, UR13, RZ ;  /* 0x0000000d00007c10 */ /* 0x000fe4000fffe0ff */
[----:B------:R-:W-:Y:S02]  /*3100*/  LEA.HI.X R3, R3, UR5, R14, 0x2, P5 ;  /* 0x0000000503037c11 */ /* 0x000fe4000a8f140e */
[----:B------:R-:W-:-:S02]  /*3110*/  ISETP.GE.OR P5, PT, R15, UR12, P0 ;  /* 0x0000000c0f007c0c */ /* 0x000fc400087a6670 */
[CC--:B-1----:R-:W-:Y:S01]  /*3120*/  @!P4 IADD3 R5, PT, PT, R18.reuse, R0.reuse, RZ ;  /* 0x000000001205c210 */ /* 0x0c2fe20007ffe0ff */
[----:B------:R-:W-:Y:S01]  /*3130*/  @!P6 STG.E desc[UR6][R2.64+0x4], R49 ;  /* 0x000004310200e986 */ /* 0x000fe2000c101906 */
[----:B------:R-:W-:Y:S02]  /*3140*/  ISETP.GE.OR P6, PT, R15, UR12, P1 ;  /* 0x0000000c0f007c0c */ /* 0x000fe40008fc6670 */
[----:B------:R-:W1:Y:S07]  /*3150*/  @!P2 LDC.64 R14, c[0x0][0x390] ;  /* 0x0000e400ff0eab82 */ /* 0x000e6e0000000a00 */
[----:B------:R-:W-:Y:S01]  /*3160*/  @!P5 STG.E desc[UR6][R2.64+0x8], R50 ;  /* 0x000008320200d986 */ /* 0x000fe2000c101906 */
[----:B0-----:R-:W-:-:S03]  /*3170*/  IADD3 R7, P5, PT, R18, R0, RZ ;  /* 0x0000000012077210 */ /* 0x001fc60007fbe0ff */
[----:B------:R0:W-:Y:S01]  /*3180*/  @!P6 STG.E desc[UR6][R2.64+0xc], R34 ;  /* 0x00000c220200e986 */ /* 0x0001e2000c101906 */
[----:B------:R-:W-:Y:S01]  /*3190*/  ISETP.GE.OR P6, PT, R8, UR12, P3 ;  /* 0x0000000c08007c0c */ /* 0x000fe20009fc6670 */
[----:B--2---:R-:W-:Y:S01]  /*31a0*/  @!P4 IMAD.WIDE R4, R5, 0x4, R12 ;  /* 0x000000040504c825 */ /* 0x004fe200078e020c */
[C---:B------:R-:W-:Y:S02]  /*31b0*/  LEA.HI.X.SX32 R12, R0.reuse, R17, 0x1, P5 ;  /* 0x00000011000c7211 */ /* 0x040fe400028f0eff */
[C---:B------:R-:W-:Y:S02]  /*31c0*/  LEA R6, P5, R7.reuse, UR4, 0x2 ;  /* 0x0000000407067c11 */ /* 0x040fe4000f8a10ff */
[----:B------:R-:W-:Y:S01]  /*31d0*/  IADD3 R0, PT, PT, R0, UR13, RZ ;  /* 0x0000000d00007c10 */ /* 0x000fe2000fffe0ff */
[----:B------:R2:W-:Y:S01]  /*31e0*/  @!P4 STG.E desc[UR6][R4.64], R33 ;  /* 0x000000210400c986 */ /* 0x0005e2000c101906 */
[----:B------:R-:W-:Y:S02]  /*31f0*/  LEA.HI.X R7, R7, UR5, R12, 0x2, P5 ;  /* 0x0000000507077c11 */ /* 0x000fe4000a8f140c */
[----:B------:R-:W-:-:S02]  /*3200*/  ISETP.GE.OR P4, PT, R8, UR12, P0 ;  /* 0x0000000c08007c0c */ /* 0x000fc40008786670 */
[----:B------:R-:W-:Y:S01]  /*3210*/  ISETP.GE.OR P5, PT, R8, UR12, P1 ;  /* 0x0000000c08007c0c */ /* 0x000fe20008fa6670 */
[----:B------:R2:W-:Y:S01]  /*3220*/  @!P6 STG.E desc[UR6][R6.64+0x4], R32 ;  /* 0x000004200600e986 */ /* 0x0005e2000c101906 */
[-C--:B------:R-:W-:Y:S02]  /*3230*/  IADD3 R8, P6, PT, R18, R0.reuse, RZ ;  /* 0x0000000012087210 */ /* 0x080fe40007fde0ff */
[C---:B------:R-:W-:Y:S02]  /*3240*/  ISETP.GE.OR P3, PT, R16.reuse, UR12, P3 ;  /* 0x0000000c10007c0c */ /* 0x040fe40009f66670 */
[C---:B------:R-:W-:Y:S02]  /*3250*/  ISETP.GE.OR P0, PT, R16.reuse, UR12, P0 ;  /* 0x0000000c10007c0c */ /* 0x040fe40008706670 */
[----:B------:R-:W-:Y:S02]  /*3260*/  ISETP.GE.OR P1, PT, R16, UR12, P1 ;  /* 0x0000000c10007c0c */ /* 0x000fe40008f26670 */
[----:B0-----:R-:W-:Y:S01]  /*3270*/  @!P2 IADD3 R3, PT, PT, R18, R0, RZ ;  /* 0x000000001203a210 */ /* 0x001fe20007ffe0ff */
[----:B------:R2:W-:Y:S01]  /*3280*/  @!P4 STG.E desc[UR6][R6.64+0x8], R11 ;  /* 0x0000080b0600c986 */ /* 0x0005e2000c101906 */
[----:B------:R-:W-:-:S02]  /*3290*/  LEA.HI.X.SX32 R17, R0, R17, 0x1, P6 ;  /* 0x0000001100117211 */ /* 0x000fc400030f0eff */
[C---:B------:R-:W-:Y:S01]  /*32a0*/  LEA R12, P6, R8.reuse, UR4, 0x2 ;  /* 0x00000004080c7c11 */ /* 0x040fe2000f8c10ff */
[----:B-1----:R-:W-:Y:S01]  /*32b0*/  @!P2 IMAD.WIDE R2, R3, 0x4, R14 ;  /* 0x000000040302a825 */ /* 0x002fe200078e020e */
[----:B------:R2:W-:Y:S02]  /*32c0*/  @!P5 STG.E desc[UR6][R6.64+0xc], R10 ;  /* 0x00000c0a0600d986 */ /* 0x0005e4000c101906 */
[----:B------:R-:W-:Y:S02]  /*32d0*/  LEA.HI.X R13, R8, UR5, R17, 0x2, P6 ;  /* 0x00000005080d7c11 */ /* 0x000fe4000b0f1411 */
[----:B------:R2:W-:Y:S04]  /*32e0*/  @!P2 STG.E desc[UR6][R2.64], R9 ;  /* 0x000000090200a986 */ /* 0x0005e8000c101906 */
[----:B------:R2:W-:Y:S04]  /*32f0*/  @!P3 STG.E desc[UR6][R12.64+0x4], R45 ;  /* 0x0000042d0c00b986 */ /* 0x0005e8000c101906 */
[----:B------:R2:W-:Y:S01]  /*3300*/  @!P0 STG.E desc[UR6][R12.64+0x8], R35 ;  /* 0x000008230c008986 */ /* 0x0005e2000c101906 */
[----:B------:R-:W-:Y:S05]  /*3310*/  @P1 EXIT ;  /* 0x000000000000194d */ /* 0x000fea0003800000 */
[----:B------:R-:W-:Y:S01]  /*3320*/  STG.E desc[UR6][R12.64+0xc], R41 ;  /* 0x00000c290c007986 */ /* 0x000fe2000c101906 */
[----:B------:R-:W-:Y:S05]  /*3330*/  EXIT ;  /* 0x000000000000794d */ /* 0x000fea0003800000 */
.L_x_2:
[----:B------:R-:W-:-:S00]  /*3340*/  BRA `(.L_x_2) ;  /* 0xfffffffc00fc7947 */ /* 0x000fc0000383ffff */
[----:B------:R-:W-:-:S00]  /*3350*/  NOP ;  /* 0x0000000000007918 */ /* 0x000fc00000000000 */
        /* <DEDUP_REMOVED lines=10> */
.L_x_3:


//--------------------- .nv.shared._Z12MatmulKernelPKfS0_Pfiii --------------------------
	.section	.nv.shared._Z12MatmulKernelPKfS0_Pfiii,"aw",@nobits
	.sectionflags	@""
	.align	4
.nv.shared._Z12MatmulKernelPKfS0_Pfiii:
	.zero		10240


//--------------------- .nv.shared.reserved.0     --------------------------
	.section	.nv.shared.reserved.0,"aw",@nobits
	.weak		__nv_reservedSMEM_offset_0_alias
	.size		__nv_reservedSMEM_offset_0_alias, 0, 64
	.other		__nv_reservedSMEM_offset_0_alias,@"STO_CUDA_RESERVED_SHARED STV_DEFAULT"
__nv_reservedSMEM_offset_0_alias:
	.zero		0
	.zero		64


//--------------------- .nv.constant0._Z12MatmulKernelPKfS0_Pfiii --------------------------
	.section	.nv.constant0._Z12MatmulKernelPKfS0_Pfiii,"a",@progbits
	.sectionflags	@""
	.align	4
.nv.constant0._Z12MatmulKernelPKfS0_Pfiii:
	.zero		932


//--------------------- SYMBOLS --------------------------

	.type		.nv.reservedSmem.offset0,@object
	.size		.nv.reservedSmem.offset0,0x4
	.type		.nv.reservedSmem.cap,@object
	.size		.nv.reservedSmem.cap,0x4
